	.target	sm_90a

	.elftype	@"ET_EXEC"


//--------------------- .note.nv.tkinfo           --------------------------
	.section	.note.nv.tkinfo,"",@"SHT_NOTE"
	.sectionflags	@"SHF_NOTE_NV_TKINFO"
	.tkinfo
        /*0018*/ 	.word	0x00000002
        /*0030*/ 	.string	""
        /*0030*/ 	.string	"ptxas"
        /*0030*/ 	.string	"Cuda compilation tools, release 13.0, V13.0.88"
        /*0030*/ 	.string	"Build cuda_13.0.r13.0/compiler.36424714_0"
        /*0030*/ 	.string	"-arch sm_90a -m 64 "



//--------------------- .note.nv.cuinfo           --------------------------
	.section	.note.nv.cuinfo,"",@"SHT_NOTE"
	.sectionflags	@"SHF_NOTE_NV_CUINFO"
        /*0018*/ 	.short	0x0002
        /*001a*/ 	.short	0x005a
        /*001c*/ 	.short	0x0082
	.zero		2


//--------------------- .nv.info                  --------------------------
	.section	.nv.info,"",@"SHT_CUDA_INFO"
	.align	4


	//----- nvinfo : EIATTR_REGCOUNT
	.align		4
        /*0000*/ 	.byte	0x04, 0x2f
        /*0002*/ 	.short	(.L_15 - .L_14)
	.align		4
.L_14:
        /*0004*/ 	.word	index@(_ZN7cutlass13device_kernelINS_4gemm6kernel13GemmUniversalIN4cute5tupleIJiiiiEEENS1_10collective13CollectiveMmaINS1_34MainloopSm90TmaGmmaWarpSpecializedILi4ENS5_IJNS4_1CILi1EEESB_SB_EEENS1_32KernelTmaWarpSpecializedPingpongEEENS5_IJNSA_ILi64EEESF_SF_EEEaNS5_IJlSB_lEEEaSH_NS4_8TiledMMAINS4_8MMA_AtomIJNS4_4SM904GMMA26MMA_64x64x32_S32S8S8_SS_TNEEEENS4_6LayoutISC_NS5_IJNSA_ILi0EEESP_SP_EEEEENS5_IJNS4_10UnderscoreESS_SS_EEEEENS4_13SM90_TMA_LOADENS4_14ComposedLayoutINS4_7SwizzleILi2ELi4ELi3EEENS4_18smem_ptr_flag_bitsILi8EEENSO_INS5_IJNSA_ILi8EEESF_EEENS5_IJSF_SB_EEEEEEEvNS4_8identityESV_S15_vS16_EENS_8epilogue10collective6detail29Sm90TmaWarpSpecializedAdapterINS19_15DefaultEpilogueIaSH_SH_NS18_6thread17LinearCombinationIaLi1EiiLNS1D_9ScaleType4KindE0ELNS_15FloatRoundStyleE2EaEENS1_15EpilogueDefaultEEEEEvvEEEEvNT_6ParamsE)
        /*0008*/ 	.word	0x000000a8


	//----- nvinfo : EIATTR_FRAME_SIZE
	.align		4
.L_15:
        /*000c*/ 	.byte	0x04, 0x11
        /*000e*/ 	.short	(.L_17 - .L_16)
	.align		4
.L_16:
        /*0010*/ 	.word	index@(_ZN7cutlass13device_kernelINS_4gemm6kernel13GemmUniversalIN4cute5tupleIJiiiiEEENS1_10collective13CollectiveMmaINS1_34MainloopSm90TmaGmmaWarpSpecializedILi4ENS5_IJNS4_1CILi1EEESB_SB_EEENS1_32KernelTmaWarpSpecializedPingpongEEENS5_IJNSA_ILi64EEESF_SF_EEEaNS5_IJlSB_lEEEaSH_NS4_8TiledMMAINS4_8MMA_AtomIJNS4_4SM904GMMA26MMA_64x64x32_S32S8S8_SS_TNEEEENS4_6LayoutISC_NS5_IJNSA_ILi0EEESP_SP_EEEEENS5_IJNS4_10UnderscoreESS_SS_EEEEENS4_13SM90_TMA_LOADENS4_14ComposedLayoutINS4_7SwizzleILi2ELi4ELi3EEENS4_18smem_ptr_flag_bitsILi8EEENSO_INS5_IJNSA_ILi8EEESF_EEENS5_IJSF_SB_EEEEEEEvNS4_8identityESV_S15_vS16_EENS_8epilogue10collective6detail29Sm90TmaWarpSpecializedAdapterINS19_15DefaultEpilogueIaSH_SH_NS18_6thread17LinearCombinationIaLi1EiiLNS1D_9ScaleType4KindE0ELNS_15FloatRoundStyleE2EaEENS1_15EpilogueDefaultEEEEEvvEEEEvNT_6ParamsE)
        /*0014*/ 	.word	0x00000000


	//----- nvinfo : EIATTR_MIN_STACK_SIZE
	.align		4
.L_17:
        /*0018*/ 	.byte	0x04, 0x12
        /*001a*/ 	.short	(.L_19 - .L_18)
	.align		4
.L_18:
        /*001c*/ 	.word	index@(_ZN7cutlass13device_kernelINS_4gemm6kernel13GemmUniversalIN4cute5tupleIJiiiiEEENS1_10collective13CollectiveMmaINS1_34MainloopSm90TmaGmmaWarpSpecializedILi4ENS5_IJNS4_1CILi1EEESB_SB_EEENS1_32KernelTmaWarpSpecializedPingpongEEENS5_IJNSA_ILi64EEESF_SF_EEEaNS5_IJlSB_lEEEaSH_NS4_8TiledMMAINS4_8MMA_AtomIJNS4_4SM904GMMA26MMA_64x64x32_S32S8S8_SS_TNEEEENS4_6LayoutISC_NS5_IJNSA_ILi0EEESP_SP_EEEEENS5_IJNS4_10UnderscoreESS_SS_EEEEENS4_13SM90_TMA_LOADENS4_14ComposedLayoutINS4_7SwizzleILi2ELi4ELi3EEENS4_18smem_ptr_flag_bitsILi8EEENSO_INS5_IJNSA_ILi8EEESF_EEENS5_IJSF_SB_EEEEEEEvNS4_8identityESV_S15_vS16_EENS_8epilogue10collective6detail29Sm90TmaWarpSpecializedAdapterINS19_15DefaultEpilogueIaSH_SH_NS18_6thread17LinearCombinationIaLi1EiiLNS1D_9ScaleType4KindE0ELNS_15FloatRoundStyleE2EaEENS1_15EpilogueDefaultEEEEEvvEEEEvNT_6ParamsE)
        /*0020*/ 	.word	0x00000000
.L_19:


//--------------------- .nv.compat                --------------------------
	.section	.nv.compat,"",@"SHT_CUDA_COMPAT_INFO"
	.align	4
        /*0000*/ 	.byte	0x02, 0x09, 0x01, 0x00, 0x02, 0x02, 0x04, 0x00, 0x02, 0x05, 0x05, 0x00, 0x03, 0x07, 0x01, 0x01
        /*0010*/ 	.byte	0x02, 0x03, 0x01, 0x00, 0x02, 0x06, 0x01, 0x00, 0x04, 0x0b, 0x08, 0x00, 0x00, 0x00, 0x00, 0x00
        /*0020*/ 	.byte	0x00, 0x00, 0x00, 0x00


//--------------------- .nv.info._ZN7cutlass13device_kernelINS_4gemm6kernel13GemmUniversalIN4cute5tupleIJiiiiEEENS1_10collective13CollectiveMmaINS1_34MainloopSm90TmaGmmaWarpSpecializedILi4ENS5_IJNS4_1CILi1EEESB_SB_EEENS1_32KernelTmaWarpSpecializedPingpongEEENS5_IJNSA_ILi64EEESF_SF_EEEaNS5_IJlSB_lEEEaSH_NS4_8TiledMMAINS4_8MMA_AtomIJNS4_4SM904GMMA26MMA_64x64x32_S32S8S8_SS_TNEEEENS4_6LayoutISC_NS5_IJNSA_ILi0EEESP_SP_EEEEENS5_IJNS4_10UnderscoreESS_SS_EEEEENS4_13SM90_TMA_LOADENS4_14ComposedLayoutINS4_7SwizzleILi2ELi4ELi3EEENS4_18smem_ptr_flag_bitsILi8EEENSO_INS5_IJNSA_ILi8EEESF_EEENS5_IJSF_SB_EEEEEEEvNS4_8identityESV_S15_vS16_EENS_8epilogue10collective6detail29Sm90TmaWarpSpecializedAdapterINS19_15DefaultEpilogueIaSH_SH_NS18_6thread17LinearCombinationIaLi1EiiLNS1D_9ScaleType4KindE0ELNS_15FloatRoundStyleE2EaEENS1_15EpilogueDefaultEEEEEvvEEEEvNT_6ParamsE --------------------------
	.section	.nv.info._ZN7cutlass13device_kernelINS_4gemm6kernel13GemmUniversalIN4cute5tupleIJiiiiEEENS1_10collective13CollectiveMmaINS1_34MainloopSm90TmaGmmaWarpSpecializedILi4ENS5_IJNS4_1CILi1EEESB_SB_EEENS1_32KernelTmaWarpSpecializedPingpongEEENS5_IJNSA_ILi64EEESF_SF_EEEaNS5_IJlSB_lEEEaSH_NS4_8TiledMMAINS4_8MMA_AtomIJNS4_4SM904GMMA26MMA_64x64x32_S32S8S8_SS_TNEEEENS4_6LayoutISC_NS5_IJNSA_ILi0EEESP_SP_EEEEENS5_IJNS4_10UnderscoreESS_SS_EEEEENS4_13SM90_TMA_LOADENS4_14ComposedLayoutINS4_7SwizzleILi2ELi4ELi3EEENS4_18smem_ptr_flag_bitsILi8EEENSO_INS5_IJNSA_ILi8EEESF_EEENS5_IJSF_SB_EEEEEEEvNS4_8identityESV_S15_vS16_EENS_8epilogue10collective6detail29Sm90TmaWarpSpecializedAdapterINS19_15DefaultEpilogueIaSH_SH_NS18_6thread17LinearCombinationIaLi1EiiLNS1D_9ScaleType4KindE0ELNS_15FloatRoundStyleE2EaEENS1_15EpilogueDefaultEEEEEvvEEEEvNT_6ParamsE,"",@"SHT_CUDA_INFO"
	.sectionflags	@""
	.align	4


	//----- nvinfo : EIATTR_CUDA_API_VERSION
	.align		4
        /*0000*/ 	.byte	0x04, 0x37
        /*0002*/ 	.short	(.L_21 - .L_20)
.L_20:
        /*0004*/ 	.word	0x00000082


	//----- nvinfo : EIATTR_KPARAM_INFO
	.align		4
.L_21:
        /*0008*/ 	.byte	0x04, 0x17
        /*000a*/ 	.short	(.L_23 - .L_22)
.L_22:
        /*000c*/ 	.word	0x00000000
        /*0010*/ 	.short	0x0000
        /*0012*/ 	.short	0x0070
        /*0014*/ 	.byte	0x00, 0xf0, 0x01, 0x10


	//----- nvinfo : EIATTR_SPARSE_MMA_MASK
	.align		4
.L_23:
        /*0018*/ 	.byte	0x03, 0x50
        /*001a*/ 	.short	0x0000


	//----- nvinfo : EIATTR_MAXREG_COUNT
	.align		4
        /*001c*/ 	.byte	0x03, 0x1b
        /*001e*/ 	.short	0x00a8


	//----- nvinfo : EIATTR_NUM_BARRIERS
	.align		4
        /*0020*/ 	.byte	0x02, 0x4c
        /*0022*/ 	.byte	0x01
	.zero		1


	//----- nvinfo : EIATTR_EXTERNS
	.align		4
        /*0024*/ 	.byte	0x04, 0x0f
        /*0026*/ 	.short	(.L_25 - .L_24)


	//   ....[0]....
	.align		4
.L_24:
        /*0028*/ 	.word	index@(__assertfail)


	//----- nvinfo : EIATTR_MERCURY_ISA_VERSION
	.align		4
.L_25:
        /*002c*/ 	.byte	0x03, 0x5f
        /*002e*/ 	.short	0x0101


	//----- nvinfo : EIATTR_INT_WARP_WIDE_INSTR_OFFSETS
	.align		4
        /*0030*/ 	.byte	0x04, 0x31
        /*0032*/ 	.short	(.L_27 - .L_26)


	//   ....[0]....
.L_26:
        /*0034*/ 	.word	0x00000470


	//   ....[1]....
        /*0038*/ 	.word	0x00000490


	//   ....[2]....
        /*003c*/ 	.word	0x00000510


	//   ....[3]....
        /*0040*/ 	.word	0x00000520


	//   ....[4]....
        /*0044*/ 	.word	0x00000530


	//   ....[5]....
        /*0048*/ 	.word	0x00000550


	//   ....[6]....
        /*004c*/ 	.word	0x000005b0


	//   ....[7]....
        /*0050*/ 	.word	0x000005d0


	//----- nvinfo : EIATTR_COOP_GROUP_MASK_REGIDS
	.align		4
.L_27:
        /*0054*/ 	.byte	0x04, 0x29
        /*0056*/ 	.short	(.L_29 - .L_28)


	//   ....[0]....
.L_28:
        /*0058*/ 	.word	0xffffffff


	//   ....[1]....
        /*005c*/ 	.word	0xffffffff


	//   ....[2]....
        /*0060*/ 	.word	0xffffffff


	//   ....[3]....
        /*0064*/ 	.word	0xffffffff


	//   ....[4]....
        /*0068*/ 	.word	0xffffffff


	//   ....[5]....
        /*006c*/ 	.word	0xffffffff


	//----- nvinfo : EIATTR_COOP_GROUP_INSTR_OFFSETS
	.align		4
.L_29:
        /*0070*/ 	.byte	0x04, 0x28
        /*0072*/ 	.short	(.L_31 - .L_30)


	//   ....[0]....
.L_30:
        /*0074*/ 	.word	0x00000050


	//   ....[1]....
        /*0078*/ 	.word	0x00000080


	//   ....[2]....
        /*007c*/ 	.word	0x00000180


	//   ....[3]....
        /*0080*/ 	.word	0x00000390


	//   ....[4]....
        /*0084*/ 	.word	0x000003d0


	//   ....[5]....
        /*0088*/ 	.word	0x00000410


	//----- nvinfo : EIATTR_REG_RECONFIG
	.align		4
.L_31:
        /*008c*/ 	.byte	0x01, 0x54
	.zero		2


	//----- nvinfo : EIATTR_SYSCALL_OFFSETS
	.align		4
        /*0090*/ 	.byte	0x04, 0x46
        /*0092*/ 	.short	(.L_33 - .L_32)


	//   ....[0]....
.L_32:
        /*0094*/ 	.word	0x00001710


	//----- nvinfo : EIATTR_MBARRIER_INSTR_OFFSETS
	.align		4
.L_33:
        /*0098*/ 	.byte	0x04, 0x39
        /*009a*/ 	.short	(.L_35 - .L_34)


	//   ....[0]....
.L_34:
        /*009c*/ 	.word	0x00000300
        /*00a0*/ 	.word	0x000000ff
        /*00a4*/ 	.word	0x00000000
        /*00a8*/ 	.short	0x0100
        /*00aa*/ 	.byte	0x09
	.zero		1


	//   ....[1]....
        /*00ac*/ 	.word	0x00000310
        /*00b0*/ 	.word	0x000000ff
        /*00b4*/ 	.word	0x00000020
        /*00b8*/ 	.short	0x0100
        /*00ba*/ 	.byte	0x09
	.zero		1


	//   ....[2]....
        /*00bc*/ 	.word	0x00000320
        /*00c0*/ 	.word	0x000000ff
        /*00c4*/ 	.word	0x00000008
        /*00c8*/ 	.short	0x0100
        /*00ca*/ 	.byte	0x09
	.zero		1


	//   ....[3]....
        /*00cc*/ 	.word	0x00000330
        /*00d0*/ 	.word	0x000000ff
        /*00d4*/ 	.word	0x00000028
        /*00d8*/ 	.short	0x0100
        /*00da*/ 	.byte	0x09
	.zero		1


	//   ....[4]....
        /*00dc*/ 	.word	0x00000340
        /*00e0*/ 	.word	0x000000ff
        /*00e4*/ 	.word	0x00000010
        /*00e8*/ 	.short	0x0100
        /*00ea*/ 	.byte	0x09
	.zero		1


	//   ....[5]....
        /*00ec*/ 	.word	0x00000350
        /*00f0*/ 	.word	0x000000ff
        /*00f4*/ 	.word	0x00000030
        /*00f8*/ 	.short	0x0100
        /*00fa*/ 	.byte	0x09
	.zero		1


	//   ....[6]....
        /*00fc*/ 	.word	0x00000360
        /*0100*/ 	.word	0x000000ff
        /*0104*/ 	.word	0x00000018
        /*0108*/ 	.short	0x0100
        /*010a*/ 	.byte	0x09
	.zero		1


	//   ....[7]....
        /*010c*/ 	.word	0x00000370
        /*0110*/ 	.word	0x000000ff
        /*0114*/ 	.word	0x00000038
        /*0118*/ 	.short	0x0100
        /*011a*/ 	.byte	0x09
	.zero		1


	//   ....[8]....
        /*011c*/ 	.word	0x000005f0
        /*0120*/ 	.word	0x000000ff
        /*0124*/ 	.word	0x00000070
        /*0128*/ 	.short	0x0100
        /*012a*/ 	.byte	0x09
	.zero		1


	//   ....[9]....
        /*012c*/ 	.word	0x00000600
        /*0130*/ 	.word	0x000000ff
        /*0134*/ 	.word	0x00000078
        /*0138*/ 	.short	0x0100
        /*013a*/ 	.byte	0x09
	.zero		1


	//   ....[10]....
        /*013c*/ 	.word	0x00000640
        /*0140*/ 	.word	0x000000ff
        /*0144*/ 	.word	0x00000050
        /*0148*/ 	.short	0x0100
        /*014a*/ 	.byte	0x0a
	.zero		1


	//   ....[11]....
        /*014c*/ 	.word	0x00000660
        /*0150*/ 	.word	0x000000ff
        /*0154*/ 	.word	0x00000058
        /*0158*/ 	.short	0x0100
        /*015a*/ 	.byte	0x0a
	.zero		1


	//   ....[12]....
        /*015c*/ 	.word	0x00000670
        /*0160*/ 	.word	0x000000ff
        /*0164*/ 	.word	0x00000060
        /*0168*/ 	.short	0x0100
        /*016a*/ 	.byte	0x0a
	.zero		1


	//   ....[13]....
        /*016c*/ 	.word	0x00000680
        /*0170*/ 	.word	0x000000ff
        /*0174*/ 	.word	0x00000068
        /*0178*/ 	.short	0x0100
        /*017a*/ 	.byte	0x0a
	.zero		1


	//   ....[14]....
        /*017c*/ 	.word	0x000015f0
        /*0180*/ 	.word	0x0000003d
        /*0184*/ 	.word	0x00000000
        /*0188*/ 	.short	0x010a
        /*018a*/ 	.byte	0x2b
	.zero		1


	//   ....[15]....
        /*018c*/ 	.word	0x000017b0
        /*0190*/ 	.word	0x00000003
        /*0194*/ 	.word	0x00000000
        /*0198*/ 	.short	0x010a
        /*019a*/ 	.byte	0x3f
	.zero		1


	//   ....[16]....
        /*019c*/ 	.word	0x000017f0
        /*01a0*/ 	.word	0x00000003
        /*01a4*/ 	.word	0x00000000
        /*01a8*/ 	.short	0x010a
        /*01aa*/ 	.byte	0x3f
	.zero		1


	//   ....[17]....
        /*01ac*/ 	.word	0x000019f0
        /*01b0*/ 	.word	0x000000ff
        /*01b4*/ 	.word	0x00000000
        /*01b8*/ 	.short	0x010a
        /*01ba*/ 	.byte	0x04
	.zero		1


	//   ....[18]....
        /*01bc*/ 	.word	0x00001a30
        /*01c0*/ 	.word	0x000000ff
        /*01c4*/ 	.word	0x00000000
        /*01c8*/ 	.short	0x010a
        /*01ca*/ 	.byte	0x04
	.zero		1


	//   ....[19]....
        /*01cc*/ 	.word	0x00001ba0
        /*01d0*/ 	.word	0x000000ff
        /*01d4*/ 	.word	0x00000000
        /*01d8*/ 	.short	0x0101
        /*01da*/ 	.byte	0x04
	.zero		1


	//   ....[20]....
        /*01dc*/ 	.word	0x00001c90
        /*01e0*/ 	.word	0x0000003c
        /*01e4*/ 	.word	0x00000000
        /*01e8*/ 	.short	0x0101
        /*01ea*/ 	.byte	0x2c
	.zero		1


	//   ....[21]....
        /*01ec*/ 	.word	0x00001d50
        /*01f0*/ 	.word	0x000000ff
        /*01f4*/ 	.word	0x00000000
        /*01f8*/ 	.short	0x0101
        /*01fa*/ 	.byte	0x04
	.zero		1


	//   ....[22]....
        /*01fc*/ 	.word	0x00001e00
        /*0200*/ 	.word	0x0000003d
        /*0204*/ 	.word	0x00000010
        /*0208*/ 	.short	0x010a
        /*020a*/ 	.byte	0x2b
	.zero		1


	//   ....[23]....
        /*020c*/ 	.word	0x00003c20
        /*0210*/ 	.word	0x0000003e
        /*0214*/ 	.word	0x00000000
        /*0218*/ 	.short	0x0101
        /*021a*/ 	.byte	0x2c
	.zero		1


	//   ....[24]....
        /*021c*/ 	.word	0x00004600
        /*0220*/ 	.word	0x0000000a
        /*0224*/ 	.word	0x00000020
        /*0228*/ 	.short	0x010a
        /*022a*/ 	.byte	0x3f
	.zero		1


	//   ....[25]....
        /*022c*/ 	.word	0x00004970
        /*0230*/ 	.word	0x00000003
        /*0234*/ 	.word	0x00000078
        /*0238*/ 	.short	0x0101
        /*023a*/ 	.byte	0x3f
	.zero		1


	//   ....[26]....
        /*023c*/ 	.word	0x00005100
        /*0240*/ 	.word	0x00000007
        /*0244*/ 	.word	0x00000000
        /*0248*/ 	.short	0x010a
        /*024a*/ 	.byte	0x3f
	.zero		1


	//   ....[27]....
        /*024c*/ 	.word	0x00005180
        /*0250*/ 	.word	0x00000009
        /*0254*/ 	.word	0x00000000
        /*0258*/ 	.short	0x010a
        /*025a*/ 	.byte	0x3f
	.zero		1


	//   ....[28]....
        /*025c*/ 	.word	0x00005210
        /*0260*/ 	.word	0x00000006
        /*0264*/ 	.word	0x00000000
        /*0268*/ 	.short	0x010a
        /*026a*/ 	.byte	0x3f
	.zero		1


	//   ....[29]....
        /*026c*/ 	.word	0x000052a0
        /*0270*/ 	.word	0x00000003
        /*0274*/ 	.word	0x00000000
        /*0278*/ 	.short	0x010a
        /*027a*/ 	.byte	0x3f
	.zero		1


	//   ....[30]....
        /*027c*/ 	.word	0x00005300
        /*0280*/ 	.word	0x0000003b
        /*0284*/ 	.word	0x00000000
        /*0288*/ 	.short	0x010a
        /*028a*/ 	.byte	0x3f
	.zero		1


	//   ....[31]....
        /*028c*/ 	.word	0x00005350
        /*0290*/ 	.word	0x00000003
        /*0294*/ 	.word	0x00000000
        /*0298*/ 	.short	0x010a
        /*029a*/ 	.byte	0x3f
	.zero		1


	//   ....[32]....
        /*029c*/ 	.word	0x000053b0
        /*02a0*/ 	.word	0x00000004
        /*02a4*/ 	.word	0x00000000
        /*02a8*/ 	.short	0x010a
        /*02aa*/ 	.byte	0x3f
	.zero		1


	//   ....[33]....
        /*02ac*/ 	.word	0x00005400
        /*02b0*/ 	.word	0x0000003b
        /*02b4*/ 	.word	0x00000010
        /*02b8*/ 	.short	0x010a
        /*02ba*/ 	.byte	0x3f
	.zero		1


	//   ....[34]....
        /*02bc*/ 	.word	0x000054d0
        /*02c0*/ 	.word	0x0000000a
        /*02c4*/ 	.word	0x00000020
        /*02c8*/ 	.short	0x010a
        /*02ca*/ 	.byte	0x3f
	.zero		1


	//   ....[35]....
        /*02cc*/ 	.word	0x000055a0
        /*02d0*/ 	.word	0x00000007
        /*02d4*/ 	.word	0x00000000
        /*02d8*/ 	.short	0x010a
        /*02da*/ 	.byte	0x3f
	.zero		1


	//   ....[36]....
        /*02dc*/ 	.word	0x000055f0
        /*02e0*/ 	.word	0x00000009
        /*02e4*/ 	.word	0x00000000
        /*02e8*/ 	.short	0x010a
        /*02ea*/ 	.byte	0x3f
	.zero		1


	//   ....[37]....
        /*02ec*/ 	.word	0x00005640
        /*02f0*/ 	.word	0x00000006
        /*02f4*/ 	.word	0x00000000
        /*02f8*/ 	.short	0x010a
        /*02fa*/ 	.byte	0x3f
	.zero		1


	//----- nvinfo : EIATTR_NUM_MBARRIERS
	.align		4
.L_35:
        /*02fc*/ 	.byte	0x03, 0x38
        /*02fe*/ 	.short	0x000e


	//----- nvinfo : EIATTR_EXIT_INSTR_OFFSETS
	.align		4
        /*0300*/ 	.byte	0x04, 0x1c
        /*0302*/ 	.short	(.L_37 - .L_36)


	//   ....[0]....
.L_36:
        /*0304*/ 	.word	0x00001240


	//   ....[1]....
        /*0308*/ 	.word	0x000012a0


	//   ....[2]....
        /*030c*/ 	.word	0x00004330


	//   ....[3]....
        /*0310*/ 	.word	0x00004360


	//   ....[4]....
        /*0314*/ 	.word	0x000052f0


	//----- nvinfo : EIATTR_MAX_THREADS
	.align		4
.L_37:
        /*0318*/ 	.byte	0x04, 0x05
        /*031a*/ 	.short	(.L_39 - .L_38)
.L_38:
        /*031c*/ 	.word	0x00000180
        /*0320*/ 	.word	0x00000001
        /*0324*/ 	.word	0x00000001


	//----- nvinfo : EIATTR_CRS_STACK_SIZE
	.align		4
.L_39:
        /*0328*/ 	.byte	0x04, 0x1e
        /*032a*/ 	.short	(.L_41 - .L_40)
.L_40:
        /*032c*/ 	.word	0x00000000


	//----- nvinfo : EIATTR_CBANK_PARAM_SIZE
	.align		4
.L_41:
        /*0330*/ 	.byte	0x03, 0x19
        /*0332*/ 	.short	0x0470


	//----- nvinfo : EIATTR_PARAM_CBANK
	.align		4
        /*0334*/ 	.byte	0x04, 0x0a
        /*0336*/ 	.short	(.L_43 - .L_42)
	.align		4
.L_42:
        /*0338*/ 	.word	index@(.nv.constant0._ZN7cutlass13device_kernelINS_4gemm6kernel13GemmUniversalIN4cute5tupleIJiiiiEEENS1_10collective13CollectiveMmaINS1_34MainloopSm90TmaGmmaWarpSpecializedILi4ENS5_IJNS4_1CILi1EEESB_SB_EEENS1_32KernelTmaWarpSpecializedPingpongEEENS5_IJNSA_ILi64EEESF_SF_EEEaNS5_IJlSB_lEEEaSH_NS4_8TiledMMAINS4_8MMA_AtomIJNS4_4SM904GMMA26MMA_64x64x32_S32S8S8_SS_TNEEEENS4_6LayoutISC_NS5_IJNSA_ILi0EEESP_SP_EEEEENS5_IJNS4_10UnderscoreESS_SS_EEEEENS4_13SM90_TMA_LOADENS4_14ComposedLayoutINS4_7SwizzleILi2ELi4ELi3EEENS4_18smem_ptr_flag_bitsILi8EEENSO_INS5_IJNSA_ILi8EEESF_EEENS5_IJSF_SB_EEEEEEEvNS4_8identityESV_S15_vS16_EENS_8epilogue10collective6detail29Sm90TmaWarpSpecializedAdapterINS19_15DefaultEpilogueIaSH_SH_NS18_6thread17LinearCombinationIaLi1EiiLNS1D_9ScaleType4KindE0ELNS_15FloatRoundStyleE2EaEENS1_15EpilogueDefaultEEEEEvvEEEEvNT_6ParamsE)
        /*033c*/ 	.short	0x0210
        /*033e*/ 	.short	0x0470


	//----- nvinfo : EIATTR_SW_WAR
	.align		4
.L_43:
        /*0340*/ 	.byte	0x04, 0x36
        /*0342*/ 	.short	(.L_45 - .L_44)
.L_44:
        /*0344*/ 	.word	0x00000008
.L_45:


//--------------------- .nv.callgraph             --------------------------
	.section	.nv.callgraph,"",@"SHT_CUDA_CALLGRAPH"
	.align	4
	.sectionentsize	8
	.align		4
        /*0000*/ 	.word	0x00000000
	.align		4
        /*0004*/ 	.word	0xffffffff
	.align		4
        /*0008*/ 	.word	index@(_ZN7cutlass13device_kernelINS_4gemm6kernel13GemmUniversalIN4cute5tupleIJiiiiEEENS1_10collective13CollectiveMmaINS1_34MainloopSm90TmaGmmaWarpSpecializedILi4ENS5_IJNS4_1CILi1EEESB_SB_EEENS1_32KernelTmaWarpSpecializedPingpongEEENS5_IJNSA_ILi64EEESF_SF_EEEaNS5_IJlSB_lEEEaSH_NS4_8TiledMMAINS4_8MMA_AtomIJNS4_4SM904GMMA26MMA_64x64x32_S32S8S8_SS_TNEEEENS4_6LayoutISC_NS5_IJNSA_ILi0EEESP_SP_EEEEENS5_IJNS4_10UnderscoreESS_SS_EEEEENS4_13SM90_TMA_LOADENS4_14ComposedLayoutINS4_7SwizzleILi2ELi4ELi3EEENS4_18smem_ptr_flag_bitsILi8EEENSO_INS5_IJNSA_ILi8EEESF_EEENS5_IJSF_SB_EEEEEEEvNS4_8identityESV_S15_vS16_EENS_8epilogue10collective6detail29Sm90TmaWarpSpecializedAdapterINS19_15DefaultEpilogueIaSH_SH_NS18_6thread17LinearCombinationIaLi1EiiLNS1D_9ScaleType4KindE0ELNS_15FloatRoundStyleE2EaEENS1_15EpilogueDefaultEEEEEvvEEEEvNT_6ParamsE)
	.align		4
        /*000c*/ 	.word	index@(__assertfail)
	.align		4
        /*0010*/ 	.word	0x00000000
	.align		4
        /*0014*/ 	.word	0xfffffffe
	.align		4
        /*0018*/ 	.word	0x00000000
	.align		4
        /*001c*/ 	.word	0xfffffffd
	.align		4
        /*0020*/ 	.word	0x00000000
	.align		4
        /*0024*/ 	.word	0xfffffffc


//--------------------- .nv.constant4             --------------------------
	.section	.nv.constant4,"a",@progbits
	.align	8
	.align		8
.nv.constant4:
        /*0000*/ 	.dword	__assertfail
	.align		8
        /*0008*/ 	.dword	__unnamed_1
	.align		8
        /*0010*/ 	.dword	_ZN40_INTERNAL_ae6ba536_4_k_cu_960a3d2d_310964cuda3std3__45__cpo5beginE
	.align		8
        /*0018*/ 	.dword	_ZN40_INTERNAL_ae6ba536_4_k_cu_960a3d2d_310964cuda3std3__45__cpo3endE
	.align		8
        /*0020*/ 	.dword	_ZN40_INTERNAL_ae6ba536_4_k_cu_960a3d2d_310964cuda3std3__45__cpo6cbeginE
	.align		8
        /*0028*/ 	.dword	_ZN40_INTERNAL_ae6ba536_4_k_cu_960a3d2d_310964cuda3std3__45__cpo4cendE
	.align		8
        /*0030*/ 	.dword	_ZN40_INTERNAL_ae6ba536_4_k_cu_960a3d2d_310964cuda3std3__442_GLOBAL__N__ae6ba536_4_k_cu_960a3d2d_310966ignoreE
	.align		8
        /*0038*/ 	.dword	_ZN40_INTERNAL_ae6ba536_4_k_cu_960a3d2d_310964cuda3std3__419piecewise_constructE
	.align		8
        /*0040*/ 	.dword	_ZN40_INTERNAL_ae6ba536_4_k_cu_960a3d2d_310964cuda3std3__48in_placeE
	.align		8
        /*0048*/ 	.dword	_ZN40_INTERNAL_ae6ba536_4_k_cu_960a3d2d_310964cuda3std6ranges3__45__cpo4swapE
	.align		8
        /*0050*/ 	.dword	_ZN40_INTERNAL_ae6ba536_4_k_cu_960a3d2d_310964cuda3std6ranges3__45__cpo9iter_moveE
	.align		8
        /*0058*/ 	.dword	_ZN40_INTERNAL_ae6ba536_4_k_cu_960a3d2d_310964cute7productE
	.align		8
        /*0060*/ 	.dword	_ZN40_INTERNAL_ae6ba536_4_k_cu_960a3d2d_310964cute1_E
	.align		8
        /*0068*/ 	.dword	$str$22
	.align		8
        /*0070*/ 	.dword	$str$23


//--------------------- .text._ZN7cutlass13device_kernelINS_4gemm6kernel13GemmUniversalIN4cute5tupleIJiiiiEEENS1_10collective13CollectiveMmaINS1_34MainloopSm90TmaGmmaWarpSpecializedILi4ENS5_IJNS4_1CILi1EEESB_SB_EEENS1_32KernelTmaWarpSpecializedPingpongEEENS5_IJNSA_ILi64EEESF_SF_EEEaNS5_IJlSB_lEEEaSH_NS4_8TiledMMAINS4_8MMA_AtomIJNS4_4SM904GMMA26MMA_64x64x32_S32S8S8_SS_TNEEEENS4_6LayoutISC_NS5_IJNSA_ILi0EEESP_SP_EEEEENS5_IJNS4_10UnderscoreESS_SS_EEEEENS4_13SM90_TMA_LOADENS4_14ComposedLayoutINS4_7SwizzleILi2ELi4ELi3EEENS4_18smem_ptr_flag_bitsILi8EEENSO_INS5_IJNSA_ILi8EEESF_EEENS5_IJSF_SB_EEEEEEEvNS4_8identityESV_S15_vS16_EENS_8epilogue10collective6detail29Sm90TmaWarpSpecializedAdapterINS19_15DefaultEpilogueIaSH_SH_NS18_6thread17LinearCombinationIaLi1EiiLNS1D_9ScaleType4KindE0ELNS_15FloatRoundStyleE2EaEENS1_15EpilogueDefaultEEEEEvvEEEEvNT_6ParamsE --------------------------
	.section	.text._ZN7cutlass13device_kernelINS_4gemm6kernel13GemmUniversalIN4cute5tupleIJiiiiEEENS1_10collective13CollectiveMmaINS1_34MainloopSm90TmaGmmaWarpSpecializedILi4ENS5_IJNS4_1CILi1EEESB_SB_EEENS1_32KernelTmaWarpSpecializedPingpongEEENS5_IJNSA_ILi64EEESF_SF_EEEaNS5_IJlSB_lEEEaSH_NS4_8TiledMMAINS4_8MMA_AtomIJNS4_4SM904GMMA26MMA_64x64x32_S32S8S8_SS_TNEEEENS4_6LayoutISC_NS5_IJNSA_ILi0EEESP_SP_EEEEENS5_IJNS4_10UnderscoreESS_SS_EEEEENS4_13SM90_TMA_LOADENS4_14ComposedLayoutINS4_7SwizzleILi2ELi4ELi3EEENS4_18smem_ptr_flag_bitsILi8EEENSO_INS5_IJNSA_ILi8EEESF_EEENS5_IJSF_SB_EEEEEEEvNS4_8identityESV_S15_vS16_EENS_8epilogue10collective6detail29Sm90TmaWarpSpecializedAdapterINS19_15DefaultEpilogueIaSH_SH_NS18_6thread17LinearCombinationIaLi1EiiLNS1D_9ScaleType4KindE0ELNS_15FloatRoundStyleE2EaEENS1_15EpilogueDefaultEEEEEvvEEEEvNT_6ParamsE,"ax",@progbits
	.align	128
.text._ZN7cutlass13device_kernelINS_4gemm6kernel13GemmUniversalIN4cute5tupleIJiiiiEEENS1_10collective13CollectiveMmaINS1_34MainloopSm90TmaGmmaWarpSpecializedILi4ENS5_IJNS4_1CILi1EEESB_SB_EEENS1_32KernelTmaWarpSpecializedPingpongEEENS5_IJNSA_ILi64EEESF_SF_EEEaNS5_IJlSB_lEEEaSH_NS4_8TiledMMAINS4_8MMA_AtomIJNS4_4SM904GMMA26MMA_64x64x32_S32S8S8_SS_TNEEEENS4_6LayoutISC_NS5_IJNSA_ILi0EEESP_SP_EEEEENS5_IJNS4_10UnderscoreESS_SS_EEEEENS4_13SM90_TMA_LOADENS4_14ComposedLayoutINS4_7SwizzleILi2ELi4ELi3EEENS4_18smem_ptr_flag_bitsILi8EEENSO_INS5_IJNSA_ILi8EEESF_EEENS5_IJSF_SB_EEEEEEEvNS4_8identityESV_S15_vS16_EENS_8epilogue10collective6detail29Sm90TmaWarpSpecializedAdapterINS19_15DefaultEpilogueIaSH_SH_NS18_6thread17LinearCombinationIaLi1EiiLNS1D_9ScaleType4KindE0ELNS_15FloatRoundStyleE2EaEENS1_15EpilogueDefaultEEEEEvvEEEEvNT_6ParamsE:
        .type           _ZN7cutlass13device_kernelINS_4gemm6kernel13GemmUniversalIN4cute5tupleIJiiiiEEENS1_10collective13CollectiveMmaINS1_34MainloopSm90TmaGmmaWarpSpecializedILi4ENS5_IJNS4_1CILi1EEESB_SB_EEENS1_32KernelTmaWarpSpecializedPingpongEEENS5_IJNSA_ILi64EEESF_SF_EEEaNS5_IJlSB_lEEEaSH_NS4_8TiledMMAINS4_8MMA_AtomIJNS4_4SM904GMMA26MMA_64x64x32_S32S8S8_SS_TNEEEENS4_6LayoutISC_NS5_IJNSA_ILi0EEESP_SP_EEEEENS5_IJNS4_10UnderscoreESS_SS_EEEEENS4_13SM90_TMA_LOADENS4_14ComposedLayoutINS4_7SwizzleILi2ELi4ELi3EEENS4_18smem_ptr_flag_bitsILi8EEENSO_INS5_IJNSA_ILi8EEESF_EEENS5_IJSF_SB_EEEEEEEvNS4_8identityESV_S15_vS16_EENS_8epilogue10collective6detail29Sm90TmaWarpSpecializedAdapterINS19_15DefaultEpilogueIaSH_SH_NS18_6thread17LinearCombinationIaLi1EiiLNS1D_9ScaleType4KindE0ELNS_15FloatRoundStyleE2EaEENS1_15EpilogueDefaultEEEEEvvEEEEvNT_6ParamsE,@function
        .size           _ZN7cutlass13device_kernelINS_4gemm6kernel13GemmUniversalIN4cute5tupleIJiiiiEEENS1_10collective13CollectiveMmaINS1_34MainloopSm90TmaGmmaWarpSpecializedILi4ENS5_IJNS4_1CILi1EEESB_SB_EEENS1_32KernelTmaWarpSpecializedPingpongEEENS5_IJNSA_ILi64EEESF_SF_EEEaNS5_IJlSB_lEEEaSH_NS4_8TiledMMAINS4_8MMA_AtomIJNS4_4SM904GMMA26MMA_64x64x32_S32S8S8_SS_TNEEEENS4_6LayoutISC_NS5_IJNSA_ILi0EEESP_SP_EEEEENS5_IJNS4_10UnderscoreESS_SS_EEEEENS4_13SM90_TMA_LOADENS4_14ComposedLayoutINS4_7SwizzleILi2ELi4ELi3EEENS4_18smem_ptr_flag_bitsILi8EEENSO_INS5_IJNSA_ILi8EEESF_EEENS5_IJSF_SB_EEEEEEEvNS4_8identityESV_S15_vS16_EENS_8epilogue10collective6detail29Sm90TmaWarpSpecializedAdapterINS19_15DefaultEpilogueIaSH_SH_NS18_6thread17LinearCombinationIaLi1EiiLNS1D_9ScaleType4KindE0ELNS_15FloatRoundStyleE2EaEENS1_15EpilogueDefaultEEEEEvvEEEEvNT_6ParamsE,(.L_x_136 - _ZN7cutlass13device_kernelINS_4gemm6kernel13GemmUniversalIN4cute5tupleIJiiiiEEENS1_10collective13CollectiveMmaINS1_34MainloopSm90TmaGmmaWarpSpecializedILi4ENS5_IJNS4_1CILi1EEESB_SB_EEENS1_32KernelTmaWarpSpecializedPingpongEEENS5_IJNSA_ILi64EEESF_SF_EEEaNS5_IJlSB_lEEEaSH_NS4_8TiledMMAINS4_8MMA_AtomIJNS4_4SM904GMMA26MMA_64x64x32_S32S8S8_SS_TNEEEENS4_6LayoutISC_NS5_IJNSA_ILi0EEESP_SP_EEEEENS5_IJNS4_10UnderscoreESS_SS_EEEEENS4_13SM90_TMA_LOADENS4_14ComposedLayoutINS4_7SwizzleILi2ELi4ELi3EEENS4_18smem_ptr_flag_bitsILi8EEENSO_INS5_IJNSA_ILi8EEESF_EEENS5_IJSF_SB_EEEEEEEvNS4_8identityESV_S15_vS16_EENS_8epilogue10collective6detail29Sm90TmaWarpSpecializedAdapterINS19_15DefaultEpilogueIaSH_SH_NS18_6thread17LinearCombinationIaLi1EiiLNS1D_9ScaleType4KindE0ELNS_15FloatRoundStyleE2EaEENS1_15EpilogueDefaultEEEEEvvEEEEvNT_6ParamsE)
        .other          _ZN7cutlass13device_kernelINS_4gemm6kernel13GemmUniversalIN4cute5tupleIJiiiiEEENS1_10collective13CollectiveMmaINS1_34MainloopSm90TmaGmmaWarpSpecializedILi4ENS5_IJNS4_1CILi1EEESB_SB_EEENS1_32KernelTmaWarpSpecializedPingpongEEENS5_IJNSA_ILi64EEESF_SF_EEEaNS5_IJlSB_lEEEaSH_NS4_8TiledMMAINS4_8MMA_AtomIJNS4_4SM904GMMA26MMA_64x64x32_S32S8S8_SS_TNEEEENS4_6LayoutISC_NS5_IJNSA_ILi0EEESP_SP_EEEEENS5_IJNS4_10UnderscoreESS_SS_EEEEENS4_13SM90_TMA_LOADENS4_14ComposedLayoutINS4_7SwizzleILi2ELi4ELi3EEENS4_18smem_ptr_flag_bitsILi8EEENSO_INS5_IJNSA_ILi8EEESF_EEENS5_IJSF_SB_EEEEEEEvNS4_8identityESV_S15_vS16_EENS_8epilogue10collective6detail29Sm90TmaWarpSpecializedAdapterINS19_15DefaultEpilogueIaSH_SH_NS18_6thread17LinearCombinationIaLi1EiiLNS1D_9ScaleType4KindE0ELNS_15FloatRoundStyleE2EaEENS1_15EpilogueDefaultEEEEEvvEEEEvNT_6ParamsE,@"STO_CUDA_ENTRY STV_DEFAULT"
_ZN7cutlass13device_kernelINS_4gemm6kernel13GemmUniversalIN4cute5tupleIJiiiiEEENS1_10collective13CollectiveMmaINS1_34MainloopSm90TmaGmmaWarpSpecializedILi4ENS5_IJNS4_1CILi1EEESB_SB_EEENS1_32KernelTmaWarpSpecializedPingpongEEENS5_IJNSA_ILi64EEESF_SF_EEEaNS5_IJlSB_lEEEaSH_NS4_8TiledMMAINS4_8MMA_AtomIJNS4_4SM904GMMA26MMA_64x64x32_S32S8S8_SS_TNEEEENS4_6LayoutISC_NS5_IJNSA_ILi0EEESP_SP_EEEEENS5_IJNS4_10UnderscoreESS_SS_EEEEENS4_13SM90_TMA_LOADENS4_14ComposedLayoutINS4_7SwizzleILi2ELi4ELi3EEENS4_18smem_ptr_flag_bitsILi8EEENSO_INS5_IJNSA_ILi8EEESF_EEENS5_IJSF_SB_EEEEEEEvNS4_8identityESV_S15_vS16_EENS_8epilogue10collective6detail29Sm90TmaWarpSpecializedAdapterINS19_15DefaultEpilogueIaSH_SH_NS18_6thread17LinearCombinationIaLi1EiiLNS1D_9ScaleType4KindE0ELNS_15FloatRoundStyleE2EaEENS1_15EpilogueDefaultEEEEEvvEEEEvNT_6ParamsE:
[----:B------:R-:W0:Y:S01]  /*0000*/  LDC R1, c[0x0][0x28] ;  /* 0x00000a00ff017b82 */ /* 0x000e220000000800 */
[----:B------:R-:W1:Y:S01]  /*0010*/  S2R R4, SR_TID.X ;  /* 0x0000000000047919 */ /* 0x000e620000002100 */
[----:B------:R-:W-:Y:S01]  /*0020*/  ELECT P0, URZ, PT ;  /* 0x00000000003f782f */ /* 0x000fe20003800000 */
[----:B------:R-:W-:Y:S01]  /*0030*/  BSSY B0, `(.L_x_0) ;  /* 0x0000014000007945 */ /* 0x000fe20003800000 */
[----:B-1----:R-:W-:-:S05]  /*0040*/  SHF.R.U32.HI R0, RZ, 0x5, R4 ;  /* 0x00000005ff007819 */ /* 0x002fca0000011604 */
[----:B------:R-:W1:Y:S02]  /*0050*/  SHFL.IDX PT, R2, R0, RZ, 0x1f ;  /* 0x00001fff00027589 */ /* 0x000e6400000e0000 */
[----:B-1----:R-:W-:Y:S02]  /*0060*/  R2UR UR8, R2 ;  /* 0x00000000020872ca */ /* 0x002fe400000e0000 */
[----:B------:R-:W-:-:S05]  /*0070*/  SHF.R.U32.HI R2, RZ, 0x7, R4 ;  /* 0x00000007ff027819 */ /* 0x000fca0000011604 */
[----:B------:R1:W2:Y:S06]  /*0080*/  SHFL.IDX PT, R3, R2, RZ, 0x1f ;  /* 0x00001fff02037589 */ /* 0x0002ac00000e0000 */
[----:B------:R-:W-:Y:S02]  /*0090*/  USHF.R.S32.HI UR4, URZ, 0x1f, UR8 ;  /* 0x0000001f3f047899 */ /* 0x000fe40008011408 */
[----:B------:R-:W-:Y:S02]  /*00a0*/  ISETP.NE.OR P0, PT, RZ, UR8, !P0 ;  /* 0x00000008ff007c0c */ /* 0x000fe4000c705670 */
[----:B------:R-:W-:-:S04]  /*00b0*/  ULEA.HI UR4, UR4, UR8, URZ, 0x2 ;  /* 0x0000000804047291 */ /* 0x000fc8000f8f103f */
[----:B------:R-:W-:-:S04]  /*00c0*/  ULOP3.LUT UR4, UR4, 0xfffffffc, URZ, 0xc0, !UPT ;  /* 0xfffffffc04047892 */ /* 0x000fc8000f8ec03f */
[----:B------:R-:W-:-:S03]  /*00d0*/  UIADD3 UR8, UR8, -UR4, URZ ;  /* 0x8000000408087290 */ /* 0x000fc6000fffe03f */
[----:B01----:R-:W-:Y:S09]  /*00e0*/  @P0 BRA `(.L_x_1) ;  /* 0x0000000000200947 */ /* 0x003ff20003800000 */
[----:B------:R-:W-:Y:S02]  /*00f0*/  ULDC.64 UR4, c[0x0][0x198] ;  /* 0x0000660000047ab9 */ /* 0x000fe40000000a00 */
[----:B------:R-:W-:Y:S02]  /*0100*/  UIADD3 UR6, UP0, UR4, 0xf0, URZ ;  /* 0x000000f004067890 */ /* 0x000fe4000ff1e03f */
[----:B------:R-:W-:Y:S02]  /*0110*/  UIADD3 UR4, UP1, UR4, 0x1f0, URZ ;  /* 0x000001f004047890 */ /* 0x000fe4000ff3e03f */
[----:B------:R-:W-:Y:S02]  /*0120*/  UIADD3.X UR7, URZ, UR5, URZ, UP0, !UPT ;  /* 0x000000053f077290 */ /* 0x000fe400087fe43f */
[----:B------:R-:W-:-:S07]  /*0130*/  UIADD3.X UR5, URZ, UR5, URZ, UP1, !UPT ;  /* 0x000000053f057290 */ /* 0x000fce0008ffe43f */
[----:B------:R0:W-:Y:S02]  /*0140*/  UTMACCTL.PF [UR6] ;  /* 0x00000000060079b9 */ /* 0x0001e40008040000 */
[----:B------:R0:W-:Y:S02]  /*0150*/  UTMACCTL.PF [UR4] ;  /* 0x00000000040079b9 */ /* 0x0001e40008040000 */
[----:B0-----:R-:W-:Y:S01]  /*0160*/  NOP ;  /* 0x0000000000007918 */ /* 0x001fe20000000000 */
.L_x_1:
[----:B------:R-:W-:Y:S05]  /*0170*/  BSYNC B0 ;  /* 0x0000000000007941 */ /* 0x000fea0003800000 */
.L_x_0:
[----:B------:R-:W0:Y:S01]  /*0180*/  SHFL.IDX PT, R5, R0, RZ, 0x1f ;  /* 0x00001fff00057589 */ /* 0x000e2200000e0000 */
[----:B--2---:R-:W-:Y:S01]  /*0190*/  R2UR UR15, R3 ;  /* 0x00000000030f72ca */ /* 0x004fe200000e0000 */
[----:B------:R-:W-:-:S04]  /*01a0*/  UISETP.NE.AND UP0, UPT, UR8, 0x3, UPT ;  /* 0x000000030800788c */ /* 0x000fc8000bf05270 */
[----:B------:R-:W-:-:S08]  /*01b0*/  UISETP.EQ.OR UP0, UPT, UR8, URZ, !UP0 ;  /* 0x0000003f0800728c */ /* 0x000fd0000c702670 */
[----:B------:R-:W-:Y:S02]  /*01c0*/  UIADD3 UR18, UR15, -0x1, URZ ;  /* 0xffffffff0f127890 */ /* 0x000fe4000fffe03f */
[----:B------:R-:W-:Y:S02]  /*01d0*/  UISETP.EQ.AND UP0, UPT, UR15, URZ, UP0 ;  /* 0x0000003f0f00728c */ /* 0x000fe40008702270 */
[----:B------:R-:W-:Y:S02]  /*01e0*/  UISETP.GE.U32.AND UP1, UPT, UR18, 0x2, UPT ;  /* 0x000000021200788c */ /* 0x000fe4000bf26070 */
[----:B------:R-:W-:Y:S01]  /*01f0*/  USEL UR36, URZ, 0x1, !UP0 ;  /* 0x000000013f247887 */ /* 0x000fe2000c000000 */
[----:B0-----:R-:W-:-:S03]  /*0200*/  ISETP.NE.AND P0, PT, R5, RZ, PT ;  /* 0x000000ff0500720c */ /* 0x001fc60003f05270 */
[----:B------:R-:W-:-:S10]  /*0210*/  USEL UR36, UR36, 0x2, UP1 ;  /* 0x0000000224247887 */ /* 0x000fd40008800000 */
[----:B------:R-:W-:Y:S05]  /*0220*/  @P0 BRA `(.L_x_2) ;  /* 0x0000000000580947 */ /* 0x000fea0003800000 */
[----:B------:R-:W0:Y:S01]  /*0230*/  S2UR UR9, SR_CgaCtaId ;  /* 0x00000000000979c3 */ /* 0x000e220000008800 */
[----:B------:R-:W-:Y:S01]  /*0240*/  UMOV UR4, 0x400 ;  /* 0x0000040000047882 */ /* 0x000fe20000000000 */
[----:B------:R-:W-:Y:S01]  /*0250*/  UMOV UR5, 0x1 ;  /* 0x0000000100057882 */ /* 0x000fe20000000000 */
[----:B------:R-:W-:Y:S01]  /*0260*/  UMOV UR6, 0x80 ;  /* 0x0000008000067882 */ /* 0x000fe20000000000 */
[----:B------:R-:W-:Y:S01]  /*0270*/  ELECT P0, URZ, PT ;  /* 0x00000000003f782f */ /* 0x000fe20003800000 */
[----:B------:R-:W-:-:S04]  /*0280*/  UIADD3 UR6, -UR6, 0x100000, URZ ;  /* 0x0010000006067890 */ /* 0x000fc8000fffe13f */
[----:B------:R-:W-:Y:S02]  /*0290*/  USHF.L.U32 UR7, UR6, 0xb, URZ ;  /* 0x0000000b06077899 */ /* 0x000fe4000800063f */
[----:B------:R-:W-:Y:S02]  /*02a0*/  USHF.L.U32 UR6, UR6, 0x1, URZ ;  /* 0x0000000106067899 */ /* 0x000fe4000800063f */
[----:B0-----:R-:W-:Y:S02]  /*02b0*/  ULEA UR9, UR9, UR4, 0x18 ;  /* 0x0000000409097291 */ /* 0x001fe4000f8ec03f */
[----:B------:R-:W-:-:S04]  /*02c0*/  UIADD3 UR4, -UR5, 0x100000, URZ ;  /* 0x0010000005047890 */ /* 0x000fc8000fffe13f */
[----:B------:R-:W-:Y:S02]  /*02d0*/  USHF.L.U32 UR5, UR4, 0xb, URZ ;  /* 0x0000000b04057899 */ /* 0x000fe4000800063f */
[----:B------:R-:W-:Y:S01]  /*02e0*/  USHF.L.U32 UR4, UR4, 0x1, URZ ;  /* 0x0000000104047899 */ /* 0x000fe2000800063f */
[----:B------:R-:W0:Y:S11]  /*02f0*/  FENCE.VIEW.ASYNC.S ;  /* 0x00000000000073c6 */ /* 0x000e360000000000 */
[----:B0-----:R0:W1:Y:S01]  /*0300*/  SYNCS.EXCH.64 URZ, [UR9], UR4 ;  /* 0x00000004093f75b2 */ /* 0x0010620008000100 */
[----:B------:R0:W2:Y:S01]  /*0310*/  SYNCS.EXCH.64 URZ, [UR9+0x20], UR6 ;  /* 0x00002006093f75b2 */ /* 0x0000a20008000100 */
[----:B------:R0:W3:Y:S01]  /*0320*/  SYNCS.EXCH.64 URZ, [UR9+0x8], UR4 ;  /* 0x00000804093f75b2 */ /* 0x0000e20008000100 */
[----:B------:R0:W4:Y:S01]  /*0330*/  SYNCS.EXCH.64 URZ, [UR9+0x28], UR6 ;  /* 0x00002806093f75b2 */ /* 0x0001220008000100 */
[----:B------:R0:W0:Y:S01]  /*0340*/  SYNCS.EXCH.64 URZ, [UR9+0x10], UR4 ;  /* 0x00001004093f75b2 */ /* 0x0000220008000100 */
[----:B------:R0:W0:Y:S01]  /*0350*/  SYNCS.EXCH.64 URZ, [UR9+0x30], UR6 ;  /* 0x00003006093f75b2 */ /* 0x0000220008000100 */
[----:B------:R0:W0:Y:S01]  /*0360*/  SYNCS.EXCH.64 URZ, [UR9+0x18], UR4 ;  /* 0x00001804093f75b2 */ /* 0x0000220008000100 */
[----:B------:R0:W0:Y:S01]  /*0370*/  SYNCS.EXCH.64 URZ, [UR9+0x38], UR6 ;  /* 0x00003806093f75b2 */ /* 0x0000220008000100 */
[----:B------:R-:W-:Y:S01]  /*0380*/  NOP ;  /* 0x0000000000007918 */ /* 0x000fe20000000000 */
.L_x_2:
[----:B------:R-:W5:Y:S01]  /*0390*/  SHFL.IDX PT, R5, R0, RZ, 0x1f ;  /* 0x00001fff00057589 */ /* 0x000f6200000e0000 */
[----:B------:R-:W-:Y:S01]  /*03a0*/  ELECT P0, URZ, PT ;  /* 0x00000000003f782f */ /* 0x000fe20003800000 */
[----:B------:R-:W-:Y:S01]  /*03b0*/  NOP ;  /* 0x0000000000007918 */ /* 0x000fe20000000000 */
[----:B------:R-:W-:Y:S01]  /*03c0*/  ELECT P1, URZ, PT ;  /* 0x00000000003f782f */ /* 0x000fe20003820000 */
[----:B------:R-:W1:Y:S01]  /*03d0*/  SHFL.IDX PT, R3, R0, RZ, 0x1f ;  /* 0x00001fff00037589 */ /* 0x000e6200000e0000 */
[----:B0-----:R-:W-:Y:S01]  /*03e0*/  UMOV UR4, 0x20 ;  /* 0x0000002000047882 */ /* 0x001fe20000000000 */
[----:B------:R-:W-:Y:S01]  /*03f0*/  UMOV UR12, 0x80 ;  /* 0x00000080000c7882 */ /* 0x000fe20000000000 */
[----:B------:R-:W-:Y:S01]  /*0400*/  NOP ;  /* 0x0000000000007918 */ /* 0x000fe20000000000 */
[----:B------:R0:W0:Y:S01]  /*0410*/  SHFL.IDX PT, R0, R2, RZ, 0x1f ;  /* 0x00001fff02007589 */ /* 0x00002200000e0000 */
[----:B------:R-:W-:Y:S01]  /*0420*/  ULDC.64 UR52, c[0x0][0x208] ;  /* 0x0000820000347ab9 */ /* 0x000fe20000000a00 */
[----:B-----5:R-:W-:-:S02]  /*0430*/  ISETP.NE.OR P0, PT, R5, RZ, !P0 ;  /* 0x000000ff0500720c */ /* 0x020fc40004705670 */
[----:B-1----:R-:W-:Y:S02]  /*0440*/  ISETP.NE.OR P1, PT, R3, RZ, !P1 ;  /* 0x000000ff0300720c */ /* 0x002fe40004f25670 */
[----:B------:R-:W-:-:S04]  /*0450*/  SHF.R.S32.HI R3, RZ, 0x1f, R4 ;  /* 0x0000001fff037819 */ /* 0x000fc80000011404 */
[----:B------:R-:W-:-:S05]  /*0460*/  LEA.HI R3, R3, R4, RZ, 0x7 ;  /* 0x0000000403037211 */ /* 0x000fca00078f38ff */
[----:B------:R-:W-:Y:S01]  /*0470*/  VOTEU.ALL UP0, P0 ;  /* 0x00000000003f7886 */ /* 0x000fe20000000000 */
[----:B------:R-:W-:Y:S01]  /*0480*/  LOP3.LUT R3, R3, 0xffffff80, RZ, 0xc0, !PT ;  /* 0xffffff8003037812 */ /* 0x000fe200078ec0ff */
[----:B------:R-:W-:-:S03]  /*0490*/  VOTEU.ALL UP1, P1 ;  /* 0x00000000003f7886 */ /* 0x000fc60000820000 */
[----:B------:R-:W1:Y:S01]  /*04a0*/  @!UP0 S2UR UR7, SR_CgaCtaId ;  /* 0x00000000000789c3 */ /* 0x000e620000008800 */
[----:B------:R-:W-:Y:S01]  /*04b0*/  @!UP0 UMOV UR6, 0x400 ;  /* 0x0000040000068882 */ /* 0x000fe20000000000 */
[----:B------:R-:W-:-:S04]  /*04c0*/  @!UP0 UIADD3 UR4, -UR4, 0x100000, URZ ;  /* 0x0010000004048890 */ /* 0x000fc8000fffe13f */
[----:B------:R-:W-:Y:S02]  /*04d0*/  @!UP0 USHF.L.U32 UR5, UR4, 0xb, URZ ;  /* 0x0000000b04058899 */ /* 0x000fe4000800063f */
[----:B------:R-:W-:Y:S01]  /*04e0*/  @!UP0 USHF.L.U32 UR4, UR4, 0x1, URZ ;  /* 0x0000000104048899 */ /* 0x000fe2000800063f */
[----:B------:R-:W-:Y:S01]  /*04f0*/  IMAD.IADD R3, R4, 0x1, -R3 ;  /* 0x0000000104037824 */ /* 0x000fe200078e0a03 */
[----:B------:R-:W-:Y:S01]  /*0500*/  @!UP1 UMOV UR10, 0x400 ;  /* 0x00000400000a9882 */ /* 0x000fe20000000000 */
[----:B------:R-:W-:Y:S01]  /*0510*/  VOTEU.ALL UP2, P1 ;  /* 0x00000000003f7886 */ /* 0x000fe20000840000 */
[----:B------:R-:W-:Y:S01]  /*0520*/  VOTEU.ALL UP3, P1 ;  /* 0x00000000003f7886 */ /* 0x000fe20000860000 */
[----:B------:R-:W-:Y:S01]  /*0530*/  VOTEU.ALL UP4, P1 ;  /* 0x00000000003f7886 */ /* 0x000fe20000880000 */
[----:B------:R-:W5:Y:S01]  /*0540*/  @!UP1 S2UR UR11, SR_CgaCtaId ;  /* 0x00000000000b99c3 */ /* 0x000f620000008800 */
[----:B------:R-:W-:Y:S01]  /*0550*/  VOTEU.ALL UP5, P1 ;  /* 0x00000000003f7886 */ /* 0x000fe200008a0000 */
[----:B------:R-:W-:Y:S01]  /*0560*/  ISETP.NE.AND P1, PT, RZ, UR15, PT ;  /* 0x0000000fff007c0c */ /* 0x000fe2000bf25270 */
[----:B-1----:R-:W-:-:S02]  /*0570*/  @!UP0 ULEA UR9, UR7, UR6, 0x18 ;  /* 0x0000000607098291 */ /* 0x002fc4000f8ec03f */
[----:B------:R-:W-:-:S04]  /*0580*/  @!UP1 UIADD3 UR6, -UR12, 0x100000, URZ ;  /* 0x001000000c069890 */ /* 0x000fc8000fffe13f */
[----:B------:R-:W-:Y:S02]  /*0590*/  @!UP1 USHF.L.U32 UR7, UR6, 0xb, URZ ;  /* 0x0000000b06079899 */ /* 0x000fe4000800063f */
[----:B------:R-:W-:Y:S01]  /*05a0*/  @!UP1 USHF.L.U32 UR6, UR6, 0x1, URZ ;  /* 0x0000000106069899 */ /* 0x000fe2000800063f */
[----:B------:R-:W-:Y:S01]  /*05b0*/  VOTEU.ALL UP0, P0 ;  /* 0x00000000003f7886 */ /* 0x000fe20000000000 */
[----:B-----5:R-:W-:Y:S01]  /*05c0*/  @!UP1 ULEA UR10, UR11, UR10, 0x18 ;  /* 0x0000000a0b0a9291 */ /* 0x020fe2000f8ec03f */
[----:B------:R-:W-:Y:S01]  /*05d0*/  VOTEU.ALL UP1, P0 ;  /* 0x00000000003f7886 */ /* 0x000fe20000020000 */
[----:B------:R-:W1:Y:S02]  /*05e0*/  FENCE.VIEW.ASYNC.S ;  /* 0x00000000000073c6 */ /* 0x000e640000000000 */
[----:B-1----:R-:W2:Y:S02]  /*05f0*/  @!UP0 SYNCS.EXCH.64 URZ, [UR9+0x70], UR4 ;  /* 0x00007004093f85b2 */ /* 0x002ea40008000100 */
[----:B------:R1:W2:Y:S01]  /*0600*/  @!UP1 SYNCS.EXCH.64 URZ, [UR9+0x78], UR4 ;  /* 0x00007804093f95b2 */ /* 0x0002a20008000100 */
[----:B------:R-:W-:Y:S01]  /*0610*/  NOP ;  /* 0x0000000000007918 */ /* 0x000fe20000000000 */
[----:B-1----:R-:W-:-:S02]  /*0620*/  ULDC.64 UR4, c[0x0][0x598] ;  /* 0x0001660000047ab9 */ /* 0x002fc40000000a00 */
[----:B------:R-:W-:Y:S02]  /*0630*/  ISETP.NE.U32.AND P0, PT, RZ, UR4, PT ;  /* 0x00000004ff007c0c */ /* 0x000fe4000bf05070 */
[----:B------:R1:W2:Y:S02]  /*0640*/  @!UP2 SYNCS.EXCH.64 URZ, [UR10+0x50], UR6 ;  /* 0x000050060a3fa5b2 */ /* 0x0002a40008000100 */
[----:B------:R-:W-:Y:S01]  /*0650*/  ISETP.NE.AND.EX P0, PT, RZ, UR5, PT, P0 ;  /* 0x00000005ff007c0c */ /* 0x000fe2000bf05300 */
[----:B------:R1:W2:Y:S01]  /*0660*/  @!UP3 SYNCS.EXCH.64 URZ, [UR10+0x58], UR6 ;  /* 0x000058060a3fb5b2 */ /* 0x0002a20008000100 */
[----:B------:R1:W2:Y:S01]  /*0670*/  @!UP4 SYNCS.EXCH.64 URZ, [UR10+0x60], UR6 ;  /* 0x000060060a3fc5b2 */ /* 0x0002a20008000100 */
[----:B------:R1:W2:Y:S01]  /*0680*/  @!UP5 SYNCS.EXCH.64 URZ, [UR10+0x68], UR6 ;  /* 0x000068060a3fd5b2 */ /* 0x0002a20008000100 */
[----:B------:R-:W-:Y:S01]  /*0690*/  NOP ;  /* 0x0000000000007918 */ /* 0x000fe20000000000 */
[----:B--234-:R-:W-:Y:S08]  /*06a0*/  BAR.SYNC.DEFER_BLOCKING 0x0 ;  /* 0x0000000000007b1d */ /* 0x01cff00000010000 */
[----:B01----:R-:W-:Y:S05]  /*06b0*/  @!P0 BRA `(.L_x_3) ;  /* 0x00000000001c8947 */ /* 0x003fea0003800000 */
[----:B------:R-:W0:Y:S02]  /*06c0*/  LDC.64 R6, c[0x0][0x598] ;  /* 0x00016600ff067b82 */ /* 0x000e240000000a00 */
[----:B0-----:R-:W2:Y:S02]  /*06d0*/  LDG.E.64 R6, desc[UR52][R6.64] ;  /* 0x0000003406067981 */ /* 0x001ea4000c1e1b00 */
[----:B--2---:R-:W-:-:S04]  /*06e0*/  ISETP.NE.U32.AND P0, PT, R6, RZ, PT ;  /* 0x000000ff0600720c */ /* 0x004fc80003f05070 */
[----:B------:R-:W-:-:S13]  /*06f0*/  ISETP.NE.AND.EX P0, PT, R7, RZ, PT, P0 ;  /* 0x000000ff0700720c */ /* 0x000fda0003f05300 */
[----:B------:R-:W-:Y:S05]  /*0700*/  @!P0 BRA `(.L_x_3) ;  /* 0x0000000000088947 */ /* 0x000fea0003800000 */
[----:B------:R1:W5:Y:S01]  /*0710*/  LD.E R22, desc[UR52][R6.64] ;  /* 0x0000003406167980 */ /* 0x000362000c101900 */
[----:B------:R-:W-:Y:S05]  /*0720*/  BRA `(.L_x_4) ;  /* 0x0000000000247947 */ /* 0x000fea0003800000 */
.L_x_3:
[----:B------:R-:W-:Y:S02]  /*0730*/  ULDC.64 UR4, c[0x0][0x588] ;  /* 0x0001620000047ab9 */ /* 0x000fe40000000a00 */
[----:B------:R-:W-:-:S04]  /*0740*/  ISETP.NE.U32.AND P0, PT, RZ, UR4, PT ;  /* 0x00000004ff007c0c */ /* 0x000fc8000bf05070 */
[----:B------:R-:W-:-:S13]  /*0750*/  ISETP.NE.AND.EX P0, PT, RZ, UR5, PT, P0 ;  /* 0x00000005ff007c0c */ /* 0x000fda000bf05300 */
[----:B------:R-:W-:Y:S05]  /*0760*/  @!P0 BRA `(.L_x_5) ;  /* 0x00000000000c8947 */ /* 0x000fea0003800000 */
[----:B------:R-:W0:Y:S02]  /*0770*/  LDC.64 R22, c[0x0][0x588] ;  /* 0x00016200ff167b82 */ /* 0x000e240000000a00 */
[----:B0-----:R0:W5:Y:S01]  /*0780*/  LDG.E R22, desc[UR52][R22.64] ;  /* 0x0000003416167981 */ /* 0x001162000c1e1900 */
[----:B------:R-:W-:Y:S05]  /*0790*/  BRA `(.L_x_4) ;  /* 0x0000000000087947 */ /* 0x000fea0003800000 */
.L_x_5:
[----:B------:R-:W-:Y:S02]  /*07a0*/  ULDC UR4, c[0x0][0x580] ;  /* 0x0001600000047ab9 */ /* 0x000fe40000000800 */
[----:B------:R-:W-:-:S07]  /*07b0*/  IMAD.U32 R22, RZ, RZ, UR4 ;  /* 0x00000004ff167e24 */ /* 0x000fce000f8e00ff */
.L_x_4:
[----:B------:R-:W-:Y:S02]  /*07c0*/  ULDC.64 UR4, c[0x0][0x5a0] ;  /* 0x0001680000047ab9 */ /* 0x000fe40000000a00 */
[----:B------:R-:W-:-:S04]  /*07d0*/  ISETP.NE.U32.AND P0, PT, RZ, UR4, PT ;  /* 0x00000004ff007c0c */ /* 0x000fc8000bf05070 */
[----:B------:R-:W-:-:S13]  /*07e0*/  ISETP.NE.AND.EX P0, PT, RZ, UR5, PT, P0 ;  /* 0x00000005ff007c0c */ /* 0x000fda000bf05300 */
[----:B------:R-:W-:Y:S05]  /*07f0*/  @!P0 BRA `(.L_x_6) ;  /* 0x00000000001c8947 */ /* 0x000fea0003800000 */
[----:B-1----:R-:W1:Y:S02]  /*0800*/  LDC.64 R6, c[0x0][0x5a0] ;  /* 0x00016800ff067b82 */ /* 0x002e640000000a00 */
[----:B-1----:R-:W2:Y:S02]  /*0810*/  LDG.E.64 R6, desc[UR52][R6.64] ;  /* 0x0000003406067981 */ /* 0x002ea4000c1e1b00 */
[----:B--2---:R-:W-:-:S04]  /*0820*/  ISETP.NE.U32.AND P0, PT, R6, RZ, PT ;  /* 0x000000ff0600720c */ /* 0x004fc80003f05070 */
[----:B------:R-:W-:-:S13]  /*0830*/  ISETP.NE.AND.EX P0, PT, R7, RZ, PT, P0 ;  /* 0x000000ff0700720c */ /* 0x000fda0003f05300 */
[----:B------:R-:W-:Y:S05]  /*0840*/  @!P0 BRA `(.L_x_6) ;  /* 0x0000000000088947 */ /* 0x000fea0003800000 */
[----:B0-----:R2:W5:Y:S01]  /*0850*/  LD.E R23, desc[UR52][R6.64] ;  /* 0x0000003406177980 */ /* 0x001562000c101900 */
[----:B------:R-:W-:Y:S05]  /*0860*/  BRA `(.L_x_7) ;  /* 0x0000000000247947 */ /* 0x000fea0003800000 */
.L_x_6:
[----:B------:R-:W-:Y:S02]  /*0870*/  ULDC.64 UR4, c[0x0][0x590] ;  /* 0x0001640000047ab9 */ /* 0x000fe40000000a00 */
[----:B------:R-:W-:-:S04]  /*0880*/  ISETP.NE.U32.AND P0, PT, RZ, UR4, PT ;  /* 0x00000004ff007c0c */ /* 0x000fc8000bf05070 */
[----:B------:R-:W-:-:S13]  /*0890*/  ISETP.NE.AND.EX P0, PT, RZ, UR5, PT, P0 ;  /* 0x00000005ff007c0c */ /* 0x000fda000bf05300 */
[----:B------:R-:W-:Y:S05]  /*08a0*/  @!P0 BRA `(.L_x_8) ;  /* 0x00000000000c8947 */ /* 0x000fea0003800000 */
[----:B-1----:R-:W0:Y:S02]  /*08b0*/  LDC.64 R6, c[0x0][0x590] ;  /* 0x00016400ff067b82 */ /* 0x002e240000000a00 */
[----:B0-----:R0:W5:Y:S01]  /*08c0*/  LDG.E R23, desc[UR52][R6.64] ;  /* 0x0000003406177981 */ /* 0x001162000c1e1900 */
[----:B------:R-:W-:Y:S05]  /*08d0*/  BRA `(.L_x_7) ;  /* 0x0000000000087947 */ /* 0x000fea0003800000 */
.L_x_8:
[----:B------:R-:W-:Y:S02]  /*08e0*/  ULDC UR4, c[0x0][0x584] ;  /* 0x0001610000047ab9 */ /* 0x000fe40000000800 */
[----:B0-----:R-:W-:-:S07]  /*08f0*/  IMAD.U32 R23, RZ, RZ, UR4 ;  /* 0x00000004ff177e24 */ /* 0x001fce000f8e00ff */
.L_x_7:
[----:B------:R-:W3:Y:S01]  /*0900*/  S2UR UR10, SR_CTAID.Y ;  /* 0x00000000000a79c3 */ /* 0x000ee20000002600 */
[----:B------:R-:W-:Y:S01]  /*0910*/  ULDC UR5, c[0x0][0x65c] ;  /* 0x0001970000057ab9 */ /* 0x000fe20000000800 */
[----:B------:R-:W-:Y:S01]  /*0920*/  UISETP.NE.AND UP0, UPT, UR15, 0x2, UPT ;  /* 0x000000020f00788c */ /* 0x000fe2000bf05270 */
[----:B------:R-:W-:Y:S01]  /*0930*/  PRMT R5, RZ, 0x7610, R5 ;  /* 0x00007610ff057816 */ /* 0x000fe20000000005 */
[----:B------:R-:W-:Y:S01]  /*0940*/  UISETP.NE.AND UP2, UPT, UR5, 0x1, UPT ;  /* 0x000000010500788c */ /* 0x000fe2000bf45270 */
[----:B------:R-:W-:Y:S02]  /*0950*/  IMAD.MOV.U32 R19, RZ, RZ, -0x1 ;  /* 0xffffffffff137424 */ /* 0x000fe400078e00ff */
[----:B------:R-:W-:Y:S01]  /*0960*/  IMAD.MOV.U32 R18, RZ, RZ, -0x1 ;  /* 0xffffffffff127424 */ /* 0x000fe200078e00ff */
[----:B------:R-:W4:Y:S01]  /*0970*/  S2UR UR4, SR_CTAID.X ;  /* 0x00000000000479c3 */ /* 0x000f220000002500 */
[----:B------:R-:W-:-:S06]  /*0980*/  UP2UR UR38, UPR, URZ, 0x4 ;  /* 0x000000043f267883 */ /* 0x000fcc0008000000 */
[----:B------:R-:W-:Y:S01]  /*0990*/  @UP2 ULDC UR12, c[0x0][0x10] ;  /* 0x00000400000c2ab9 */ /* 0x000fe20000000800 */
[----:B------:R-:W-:Y:S01]  /*09a0*/  @UP2 UMOV UR7, URZ ;  /* 0x0000003f00072c82 */ /* 0x000fe20008000000 */
[----:B------:R-:W-:Y:S01]  /*09b0*/  @UP2 UMOV UR5, URZ ;  /* 0x0000003f00052c82 */ /* 0x000fe20008000000 */
[----:B012---:R-:W0:Y:S01]  /*09c0*/  LDC.64 R6, c[0x0][0x650] ;  /* 0x00019400ff067b82 */ /* 0x007e220000000a00 */
[----:B---3--:R-:W-:Y:S02]  /*09d0*/  @UP2 UMOV UR9, UR10 ;  /* 0x0000000a00092c82 */ /* 0x008fe40008000000 */
[----:B------:R-:W-:Y:S01]  /*09e0*/  @UP2 UMOV UR6, UR9 ;  /* 0x0000000900062c82 */ /* 0x000fe20008000000 */
[----:B------:R-:W-:Y:S01]  /*09f0*/  @!UP2 UMOV UR9, UR10 ;  /* 0x0000000a0009ac82 */ /* 0x000fe20008000000 */
[----:B----4-:R-:W-:-:S03]  /*0a00*/  @UP2 UIMAD.WIDE.U32 UR12, UR4, UR12, UR6 ;  /* 0x0000000c040c22a5 */ /* 0x010fc6000f8e0006 */
[----:B------:R-:W-:Y:S01]  /*0a10*/  @!UP2 ULDC UR6, c[0x0][0xc] ;  /* 0x000003000006aab9 */ /* 0x000fe20000000800 */
[----:B------:R-:W-:Y:S01]  /*0a20*/  @UP2 UIADD3 UR14, UR13, UR5, URZ ;  /* 0x000000050d0e2290 */ /* 0x000fe2000fffe03f */
[----:B------:R-:W-:Y:S02]  /*0a30*/  ULDC UR10, c[0x0][0xc] ;  /* 0x00000300000a7ab9 */ /* 0x000fe40000000800 */
[----:B------:R-:W-:Y:S01]  /*0a40*/  UMOV UR5, URZ ;  /* 0x0000003f00057c82 */ /* 0x000fe20008000000 */
[----:B------:R-:W-:Y:S01]  /*0a50*/  ULDC UR11, c[0x0][0x10] ;  /* 0x00000400000b7ab9 */ /* 0x000fe20000000800 */
[----:B------:R-:W-:Y:S02]  /*0a60*/  @!UP2 UIMAD.WIDE.U32 UR6, UR6, UR9, UR4 ;  /* 0x000000090606a2a5 */ /* 0x000fe4000f8e0004 */
[----:B------:R-:W-:Y:S01]  /*0a70*/  UIMAD.WIDE.U32 UR10, UR10, UR11, URZ ;  /* 0x0000000b0a0a72a5 */ /* 0x000fe2000f8e003f */
[----:B------:R-:W-:-:S03]  /*0a80*/  ULDC UR13, c[0x0][0x14] ;  /* 0x00000500000d7ab9 */ /* 0x000fc60000000800 */
[----:B------:R-:W-:Y:S02]  /*0a90*/  UIMAD.WIDE.U32 UR50, UR10, UR13, URZ ;  /* 0x0000000d0a3272a5 */ /* 0x000fe4000f8e003f */
[----:B------:R-:W-:Y:S01]  /*0aa0*/  UIMAD UR37, UR11, UR13, URZ ;  /* 0x0000000d0b2572a4 */ /* 0x000fe2000f8e023f */
[----:B------:R-:W-:Y:S01]  /*0ab0*/  @!UP2 UMOV UR12, UR6 ;  /* 0x00000006000cac82 */ /* 0x000fe20008000000 */
[----:B------:R-:W-:Y:S02]  /*0ac0*/  @!UP2 UMOV UR14, UR7 ;  /* 0x00000007000eac82 */ /* 0x000fe40008000000 */
[----:B------:R-:W-:Y:S02]  /*0ad0*/  UIADD3 UR37, UR51, UR37, URZ ;  /* 0x0000002533257290 */ /* 0x000fe4000fffe03f */
[----:B------:R-:W-:-:S04]  /*0ae0*/  UIADD3 UR6, UP1, UR12, UR50, URZ ;  /* 0x000000320c067290 */ /* 0x000fc8000ff3e03f */
[----:B------:R-:W-:Y:S02]  /*0af0*/  UIADD3.X UR7, UR14, UR37, URZ, UP1, !UPT ;  /* 0x000000250e077290 */ /* 0x000fe40008ffe43f */
[----:B------:R-:W-:Y:S02]  /*0b00*/  USEL UR6, UR6, UR12, !UP0 ;  /* 0x0000000c06067287 */ /* 0x000fe4000c000000 */
[----:B------:R-:W-:-:S04]  /*0b10*/  USEL UR7, UR7, UR14, !UP0 ;  /* 0x0000000e07077287 */ /* 0x000fc8000c000000 */
[----:B0-----:R-:W-:Y:S01]  /*0b20*/  ISETP.LE.U32.AND P0, PT, R6, UR6, PT ;  /* 0x0000000606007c0c */ /* 0x001fe2000bf03070 */
[----:B------:R-:W-:Y:S02]  /*0b30*/  IMAD.U32 R16, RZ, RZ, UR6 ;  /* 0x00000006ff107e24 */ /* 0x000fe4000f8e00ff */
[----:B------:R-:W-:Y:S02]  /*0b40*/  IMAD.U32 R2, RZ, RZ, UR7 ;  /* 0x00000007ff027e24 */ /* 0x000fe4000f8e00ff */
[----:B------:R-:W-:-:S03]  /*0b50*/  IMAD.U32 R17, RZ, RZ, UR7 ;  /* 0x00000007ff117e24 */ /* 0x000fc6000f8e00ff */
[----:B------:R-:W-:Y:S01]  /*0b60*/  ISETP.GE.U32.AND.EX P0, PT, R2, R7, PT, P0 ;  /* 0x000000070200720c */ /* 0x000fe20003f06100 */
[----:B------:R-:W-:-:S12]  /*0b70*/  IMAD.MOV.U32 R2, RZ, RZ, -0x1 ;  /* 0xffffffffff027424 */ /* 0x000fd800078e00ff */
[----:B------:R-:W-:Y:S05]  /*0b80*/  @P0 BRA `(.L_x_9) ;  /* 0x00000004008c0947 */ /* 0x000fea0003800000 */
[----:B------:R-:W-:Y:S01]  /*0b90*/  I2FP.F32.U32 R2, UR4 ;  /* 0x0000000400027c45 */ /* 0x000fe20008201000 */
[----:B------:R-:W-:Y:S01]  /*0ba0*/  ULDC.64 UR16, c[0x0][0x628] ;  /* 0x00018a0000107ab9 */ /* 0x000fe20000000a00 */
[----:B------:R-:W-:Y:S01]  /*0bb0*/  ULDC UR6, c[0x0][0x150] ;  /* 0x0000540000067ab9 */ /* 0x000fe20000000800 */
[----:B------:R-:W-:Y:S01]  /*0bc0*/  ISETP.NE.U32.AND P0, PT, RZ, UR16, PT ;  /* 0x00000010ff007c0c */ /* 0x000fe2000bf05070 */
[----:B------:R-:W-:Y:S01]  /*0bd0*/  ULDC UR15, c[0x0][0x630] ;  /* 0x00018c00000f7ab9 */ /* 0x000fe20000000800 */
[----:B------:R-:W-:Y:S01]  /*0be0*/  FMUL R2, R2, UR6 ;  /* 0x0000000602027c20 */ /* 0x000fe20008400000 */
[----:B------:R-:W-:Y:S01]  /*0bf0*/  R2UR UR19, R16 ;  /* 0x00000000101372ca */ /* 0x000fe200000e0000 */
[----:B------:R-:W-:Y:S01]  /*0c00*/  ULDC UR21, c[0x0][0x154] ;  /* 0x0000550000157ab9 */ /* 0x000fe20000000800 */
[----:B------:R-:W-:Y:S01]  /*0c10*/  ISETP.NE.AND.EX P0, PT, RZ, UR17, PT, P0 ;  /* 0x00000011ff007c0c */ /* 0x000fe2000bf05300 */
[----:B------:R0:W1:Y:S01]  /*0c20*/  F2I.U32.TRUNC.NTZ R5, R2 ;  /* 0x0000000200057305 */ /* 0x000062000020f000 */
[----:B------:R-:W-:-:S02]  /*0c30*/  R2UR UR20, R17 ;  /* 0x00000000111472ca */ /* 0x000fc400000e0000 */
[----:B------:R-:W-:Y:S02]  /*0c40*/  R2UR UR6, R16 ;  /* 0x00000000100672ca */ /* 0x000fe400000e0000 */
[----:B------:R-:W-:-:S07]  /*0c50*/  R2UR UR7, R17 ;  /* 0x00000000110772ca */ /* 0x000fce00000e0000 */
[----:B0-----:R-:W-:Y:S08]  /*0c60*/  @!P0 BRA `(.L_x_10) ;  /* 0x0000000000308947 */ /* 0x001ff00003800000 */
[----:B------:R-:W-:Y:S01]  /*0c70*/  R2UR UR6, R16 ;  /* 0x00000000100672ca */ /* 0x000fe200000e0000 */
[----:B------:R-:W-:Y:S01]  /*0c80*/  ULDC UR12, c[0x0][0x634] ;  /* 0x00018d00000c7ab9 */ /* 0x000fe20000000800 */
[----:B------:R-:W-:-:S11]  /*0c90*/  R2UR UR14, R17 ;  /* 0x00000000110e72ca */ /* 0x000fd600000e0000 */
[----:B------:R-:W-:-:S04]  /*0ca0*/  UIADD3 UR12, UP1, UR6, UR12, URZ ;  /* 0x0000000c060c7290 */ /* 0x000fc8000ff3e03f */
[----:B------:R-:W-:-:S04]  /*0cb0*/  UIADD3.X UR14, URZ, UR14, URZ, UP1, !UPT ;  /* 0x0000000e3f0e7290 */ /* 0x000fc80008ffe43f */
[----:B------:R-:W-:-:S04]  /*0cc0*/  UIMAD.WIDE.U32 UR6, UR14, UR16, URZ ;  /* 0x000000100e0672a5 */ /* 0x000fc8000f8e003f */
[----:B------:R-:W-:Y:S02]  /*0cd0*/  UIMAD.WIDE.U32 UR10, UP1, UR12, UR17, UR6 ;  /* 0x000000110c0a72a5 */ /* 0x000fe4000f820006 */
[----:B------:R-:W-:Y:S02]  /*0ce0*/  UIMAD.WIDE.U32 UR6, UR12, UR16, URZ ;  /* 0x000000100c0672a5 */ /* 0x000fe4000f8e003f */
[----:B------:R-:W-:Y:S02]  /*0cf0*/  UIADD3.X UR13, URZ, URZ, URZ, UP1, !UPT ;  /* 0x0000003f3f0d7290 */ /* 0x000fe40008ffe43f */
[----:B------:R-:W-:Y:S01]  /*0d00*/  UIADD3 URZ, UP1, UR7, UR10, URZ ;  /* 0x0000000a073f7290 */ /* 0x000fe2000ff3e03f */
[----:B------:R-:W-:-:S03]  /*0d10*/  UMOV UR12, UR11 ;  /* 0x0000000b000c7c82 */ /* 0x000fc60008000000 */
[----:B------:R-:W-:-:S12]  /*0d20*/  UIMAD.WIDE.U32.X UR6, UR14, UR17, UR12, UP1 ;  /* 0x000000110e0672a5 */ /* 0x000fd800088e040c */
.L_x_10:
[----:B------:R-:W-:Y:S01]  /*0d30*/  USHF.R.U64 UR5, UR6, UR15, UR7 ;  /* 0x0000000f06057299 */ /* 0x000fe20008001207 */
[----:B------:R-:W-:Y:S01]  /*0d40*/  I2FP.F32.U32 R2, UR9 ;  /* 0x0000000900027c45 */ /* 0x000fe20008201000 */
[----:B------:R-:W-:Y:S01]  /*0d50*/  USHF.R.U32.HI UR6, URZ, UR15, UR7 ;  /* 0x0000000f3f067299 */ /* 0x000fe20008011607 */
[----:B-1----:R-:W-:Y:S01]  /*0d60*/  R2UR UR14, R5 ;  /* 0x00000000050e72ca */ /* 0x002fe200000e0000 */
[----:B------:R-:W-:Y:S02]  /*0d70*/  UIADD3 UR17, UP1, URZ, -UR5, URZ ;  /* 0x800000053f117290 */ /* 0x000fe4000ff3e03f */
[----:B------:R-:W-:Y:S01]  /*0d80*/  FMUL R2, R2, UR21 ;  /* 0x0000001502027c20 */ /* 0x000fe20008400000 */
[----:B------:R-:W-:Y:S01]  /*0d90*/  ULDC.64 UR10, c[0x0][0x620] ;  /* 0x00018800000a7ab9 */ /* 0x000fe20000000a00 */
[----:B------:R-:W-:Y:S01]  /*0da0*/  UIADD3.X UR6, URZ, ~UR6, URZ, UP1, !UPT ;  /* 0x800000063f067290 */ /* 0x000fe20008ffe43f */
[----:B------:R-:W-:Y:S01]  /*0db0*/  UMOV UR12, UR19 ;  /* 0x00000013000c7c82 */ /* 0x000fe20008000000 */
[----:B------:R-:W-:-:S02]  /*0dc0*/  UMOV UR13, UR20 ;  /* 0x00000014000d7c82 */ /* 0x000fc40008000000 */
[----:B------:R-:W-:Y:S01]  /*0dd0*/  UIMAD UR6, UR6, UR10, URZ ;  /* 0x0000000a060672a4 */ /* 0x000fe2000f8e023f */
[----:B------:R-:W0:Y:S01]  /*0de0*/  F2I.U32.TRUNC.NTZ R2, R2 ;  /* 0x0000000200027305 */ /* 0x000e22000020f000 */
[----:B------:R-:W-:Y:S02]  /*0df0*/  UIMAD.WIDE.U32 UR12, UR17, UR10, UR12 ;  /* 0x0000000a110c72a5 */ /* 0x000fe4000f8e000c */
[----:B------:R-:W-:Y:S01]  /*0e00*/  UIMAD UR17, UR17, UR11, UR6 ;  /* 0x0000000b111172a4 */ /* 0x000fe2000f8e0206 */
[----:B------:R-:W-:Y:S01]  /*0e10*/  ULDC UR24, c[0x0][0x658] ;  /* 0x0001960000187ab9 */ /* 0x000fe20000000800 */
[----:B------:R-:W-:Y:S02]  /*0e20*/  UMOV UR22, 0xffffffff ;  /* 0xffffffff00167882 */ /* 0x000fe40000000000 */
[----:B------:R-:W-:Y:S01]  /*0e30*/  UIADD3 UR17, UR13, UR17, URZ ;  /* 0x000000110d117290 */ /* 0x000fe2000fffe03f */
[----:B------:R-:W-:Y:S01]  /*0e40*/  ULDC UR19, c[0x0][0x618] ;  /* 0x0001860000137ab9 */ /* 0x000fe20000000800 */
[----:B------:R-:W-:Y:S01]  /*0e50*/  ULDC.64 UR6, c[0x0][0x640] ;  /* 0x0001900000067ab9 */ /* 0x000fe20000000a00 */
[----:B------:R-:W-:Y:S01]  /*0e60*/  USHF.L.U32 UR13, UR22, UR24, URZ ;  /* 0x00000018160d7299 */ /* 0x000fe2000800063f */
[----:B------:R-:W-:Y:S01]  /*0e70*/  ISETP.NE.U32.AND P0, PT, RZ, UR6, PT ;  /* 0x00000006ff007c0c */ /* 0x000fe2000bf05070 */
[----:B------:R-:W-:-:S02]  /*0e80*/  USHF.R.U64 UR22, UR12, UR19, UR17 ;  /* 0x000000130c167299 */ /* 0x000fc40008001211 */
[----:B------:R-:W-:Y:S01]  /*0e90*/  USHF.R.U32.HI UR12, URZ, UR19, UR17 ;  /* 0x000000133f0c7299 */ /* 0x000fe20008011611 */
[----:B0-----:R-:W-:Y:S01]  /*0ea0*/  R2UR UR16, R2 ;  /* 0x00000000021072ca */ /* 0x001fe200000e0000 */
[----:B------:R-:W-:Y:S01]  /*0eb0*/  ULDC UR21, c[0x0][0x608] ;  /* 0x0001820000157ab9 */ /* 0x000fe20000000800 */
[----:B------:R-:W-:Y:S01]  /*0ec0*/  ISETP.NE.AND.EX P0, PT, RZ, UR7, PT, P0 ;  /* 0x00000007ff007c0c */ /* 0x000fe2000bf05300 */
[----:B------:R-:W-:Y:S02]  /*0ed0*/  USHF.R.U64 UR26, UR22, UR21, UR12 ;  /* 0x00000015161a7299 */ /* 0x000fe4000800120c */
[----:B------:R-:W-:Y:S01]  /*0ee0*/  USHF.R.U32.HI UR12, URZ, UR21, UR12 ;  /* 0x000000153f0c7299 */ /* 0x000fe2000801160c */
[----:B------:R-:W-:Y:S01]  /*0ef0*/  UMOV UR20, 0x1 ;  /* 0x0000000100147882 */ /* 0x000fe20000000000 */
[----:B------:R-:W-:Y:S02]  /*0f00*/  UIADD3 UR14, -UR14, URZ, URZ ;  /* 0x0000003f0e0e7290 */ /* 0x000fe4000fffe13f */
[----:B------:R-:W-:-:S02]  /*0f10*/  USHF.R.U64 UR27, UR26, UR24, UR12 ;  /* 0x000000181a1b7299 */ /* 0x000fc4000800120c */
[----:B------:R-:W-:Y:S01]  /*0f20*/  USHF.L.U32 UR19, UR20, UR24, URZ ;  /* 0x0000001814137299 */ /* 0x000fe2000800063f */
[----:B------:R-:W-:Y:S01]  /*0f30*/  ULDC UR15, c[0x0][0x144] ;  /* 0x00005100000f7ab9 */ /* 0x000fe20000000800 */
[----:B------:R-:W-:Y:S01]  /*0f40*/  ULDC UR10, c[0x0][0x600] ;  /* 0x00018000000a7ab9 */ /* 0x000fe20000000800 */
[----:B------:R-:W-:Y:S02]  /*0f50*/  ULOP3.LUT UR20, URZ, UR13, URZ, 0x33, !UPT ;  /* 0x0000000d3f147292 */ /* 0x000fe4000f8e333f */
[----:B------:R-:W-:Y:S02]  /*0f60*/  USHF.R.U32.HI UR13, URZ, UR24, UR12 ;  /* 0x000000183f0d7299 */ /* 0x000fe4000801160c */
[----:B------:R-:W-:Y:S02]  /*0f70*/  UIADD3 UR11, UR10, -0x1, URZ ;  /* 0xffffffff0a0b7890 */ /* 0x000fe4000fffe03f */
[----:B------:R-:W-:Y:S02]  /*0f80*/  UIADD3 UR23, -UR16, URZ, URZ ;  /* 0x0000003f10177290 */ /* 0x000fe4000fffe13f */
[----:B------:R-:W-:Y:S01]  /*0f90*/  UIMAD UR4, UR15, UR14, UR4 ;  /* 0x0000000e0f0472a4 */ /* 0x000fe2000f8e0204 */
[----:B------:R-:W-:Y:S01]  /*0fa0*/  ULDC UR28, c[0x0][0x148] ;  /* 0x00005200001c7ab9 */ /* 0x000fe20000000800 */
[----:B------:R-:W-:Y:S01]  /*0fb0*/  ULDC UR24, c[0x0][0x648] ;  /* 0x0001920000187ab9 */ /* 0x000fe20000000800 */
[----:B------:R-:W-:Y:S01]  /*0fc0*/  ULDC UR25, c[0x0][0x638] ;  /* 0x00018e0000197ab9 */ /* 0x000fe20000000800 */
[----:B------:R-:W-:Y:S01]  /*0fd0*/  UMOV UR12, UR27 ;  /* 0x0000001b000c7c82 */ /* 0x000fe20008000000 */
[----:B------:R-:W-:Y:S07]  /*0fe0*/  @!P0 BRA `(.L_x_11) ;  /* 0x0000000000308947 */ /* 0x000fee0003800000 */
[----:B------:R-:W-:Y:S02]  /*0ff0*/  ULDC UR16, c[0x0][0x64c] ;  /* 0x0001930000107ab9 */ /* 0x000fe40000000800 */
        /* <DEDUP_REMOVED lines=8> */
[----:B------:R-:W-:-:S07]  /*1080*/  UIMAD.WIDE.U32.X UR6, UR21, UR7, UR16, UP1 ;  /* 0x00000007150672a5 */ /* 0x000fce00088e0410 */
[----:B------:R-:W-:Y:S01]  /*1090*/  UMOV UR12, UR6 ;  /* 0x00000006000c7c82 */ /* 0x000fe20008000000 */
[----:B------:R-:W-:-:S05]  /*10a0*/  UMOV UR13, UR7 ;  /* 0x00000007000d7c82 */ /* 0x000fca0008000000 */
.L_x_11:
[----:B------:R-:W-:Y:S01]  /*10b0*/  UISETP.NE.AND UP1, UPT, UR38, URZ, UPT ;  /* 0x0000003f2600728c */ /* 0x000fe2000bf25270 */
[----:B------:R-:W-:Y:S01]  /*10c0*/  IMAD.MOV.U32 R5, RZ, RZ, 0x1 ;  /* 0x00000001ff057424 */ /* 0x000fe200078e00ff */
[----:B------:R-:W-:Y:S01]  /*10d0*/  USHF.R.U64 UR6, UR12, UR24, UR13 ;  /* 0x000000180c067299 */ /* 0x000fe2000800120d */
[----:B------:R-:W-:Y:S01]  /*10e0*/  IMAD.U32 R2, RZ, RZ, UR5 ;  /* 0x00000005ff027e24 */ /* 0x000fe2000f8e00ff */
[----:B------:R-:W-:Y:S02]  /*10f0*/  ULOP3.LUT UR20, UR26, UR20, URZ, 0xc0, !UPT ;  /* 0x000000141a147292 */ /* 0x000fe4000f8ec03f */
[----:B------:R-:W-:Y:S02]  /*1100*/  UIADD3 UR7, -UR6, URZ, URZ ;  /* 0x0000003f06077290 */ /* 0x000fe4000fffe13f */
[----:B------:R-:W-:Y:S02]  /*1110*/  UIMAD UR19, UR19, UR6, UR20 ;  /* 0x00000006131372a4 */ /* 0x000fe4000f8e0214 */
[----:B------:R-:W-:-:S02]  /*1120*/  ULOP3.LUT UR11, UR22, UR11, URZ, 0xc0, !UPT ;  /* 0x0000000b160b7292 */ /* 0x000fc4000f8ec03f */
[----:B------:R-:W-:Y:S02]  /*1130*/  @UP1 UIMAD UR4, UR28, UR23, UR9 ;  /* 0x000000171c0412a4 */ /* 0x000fe4000f8e0209 */
[----:B------:R-:W-:-:S03]  /*1140*/  UIMAD UR6, UR7, UR25, UR27 ;  /* 0x00000019070672a4 */ /* 0x000fc6000f8e021b */
[----:B------:R-:W-:Y:S01]  /*1150*/  ULDC UR7, c[0x0][0x610] ;  /* 0x0001840000077ab9 */ /* 0x000fe20000000800 */
[----:B------:R-:W-:Y:S02]  /*1160*/  UIMAD UR6, UR6, UR10, UR11 ;  /* 0x0000000a060672a4 */ /* 0x000fe4000f8e020b */
[----:B------:R-:W-:-:S04]  /*1170*/  UIMAD UR4, UR19, UR7, UR4 ;  /* 0x00000007130472a4 */ /* 0x000fc8000f8e0204 */
[----:B------:R-:W-:Y:S02]  /*1180*/  USEL UR7, UR6, UR4, !UP1 ;  /* 0x0000000406077287 */ /* 0x000fe4000c800000 */
[----:B------:R-:W-:-:S04]  /*1190*/  USEL UR4, UR4, UR6, !UP1 ;  /* 0x0000000604047287 */ /* 0x000fc8000c800000 */
[----:B------:R-:W-:Y:S02]  /*11a0*/  IMAD.U32 R18, RZ, RZ, UR7 ;  /* 0x00000007ff127e24 */ /* 0x000fe4000f8e00ff */
[----:B------:R-:W-:-:S07]  /*11b0*/  IMAD.U32 R19, RZ, RZ, UR4 ;  /* 0x00000004ff137e24 */ /* 0x000fce000f8e00ff */
.L_x_9:
[----:B------:R-:W-:Y:S02]  /*11c0*/  ULDC UR4, c[0x0][0x28c] ;  /* 0x0000a30000047ab9 */ /* 0x000fe40000000800 */
[----:B------:R-:W-:-:S04]  /*11d0*/  UIADD3 UR4, UR4, 0x3f, URZ ;  /* 0x0000003f04047890 */ /* 0x000fc8000fffe03f */
[----:B------:R-:W-:-:S04]  /*11e0*/  USHF.R.S32.HI UR5, URZ, 0x1f, UR4 ;  /* 0x0000001f3f057899 */ /* 0x000fc80008011404 */
[----:B------:R-:W-:-:S04]  /*11f0*/  ULEA.HI UR5, UR5, UR4, URZ, 0x6 ;  /* 0x0000000405057291 */ /* 0x000fc8000f8f303f */
[----:B------:R-:W-:Y:S01]  /*1200*/  USHF.R.S32.HI UR39, URZ, 0x6, UR5 ;  /* 0x000000063f277899 */ /* 0x000fe20008011405 */
[----:B------:R-:W-:Y:S11]  /*1210*/  @!P1 BRA `(.L_x_12) ;  /* 0x0000003000489947 */ /* 0x000ff60003800000 */
[----:B------:R-:W-:-:S06]  /*1220*/  UISETP.GT.U32.AND UP1, UPT, UR18, 0x1, UPT ;  /* 0x000000011200788c */ /* 0x000fcc000bf24070 */
[----:B------:R-:W-:-:S13]  /*1230*/  PLOP3.LUT P0, PT, PT, PT, UP1, 0x80, 0x0 ;  /* 0x000000000000781c */ /* 0x000fda0003f0f018 */
[----:B------:R-:W-:Y:S05]  /*1240*/  @P0 EXIT ;  /* 0x000000000000094d */ /* 0x000fea0003800000 */
.L_x_13:
[----:B------:R-:W-:-:S08]  /*1250*/  NOP ;  /* 0x0000000000007918 */ /* 0x000fd00000000000 */
[----:B------:R-:W0:Y:S02]  /*1260*/  USETMAXREG.TRY_ALLOC.CTAPOOL UP1, 0xe8 ;  /* 0x000000e8000079c8 */ /* 0x000e240008020600 */
[----:B0-----:R-:W-:-:S13]  /*1270*/  PLOP3.LUT P0, PT, PT, PT, UP1, 0x80, 0x0 ;  /* 0x000000000000781c */ /* 0x001fda0003f0f018 */
[----:B------:R-:W-:Y:S05]  /*1280*/  @!P0 BRA `(.L_x_13) ;  /* 0xfffffffc00f08947 */ /* 0x000fea000383ffff */
[----:B------:R-:W-:-:S13]  /*1290*/  LOP3.LUT P0, RZ, R5, 0xff, RZ, 0xc0, !PT ;  /* 0x000000ff05ff7812 */ /* 0x000fda000780c0ff */
[----:B------:R-:W-:Y:S05]  /*12a0*/  @!P0 EXIT ;  /* 0x000000000000894d */ /* 0x000fea0003800000 */
[----:B------:R-:W0:Y:S01]  /*12b0*/  S2UR UR5, SR_CgaCtaId ;  /* 0x00000000000579c3 */ /* 0x000e220000008800 */
[----:B------:R-:W-:Y:S01]  /*12c0*/  VIADD R6, R0, 0xffffffff ;  /* 0xffffffff00067836 */ /* 0x000fe20000000000 */
[----:B------:R-:W-:Y:S01]  /*12d0*/  SHF.R.S32.HI R0, RZ, 0x1f, R3 ;  /* 0x0000001fff007819 */ /* 0x000fe20000011403 */
[----:B------:R-:W-:Y:S01]  /*12e0*/  USHF.R.U32.HI UR4, URZ, 0x2, UR39 ;  /* 0x000000023f047899 */ /* 0x000fe20008011627 */
[----:B------:R-:W-:Y:S02]  /*12f0*/  UMOV UR41, 0x400 ;  /* 0x0000040000297882 */ /* 0x000fe40000000000 */
[----:B------:R-:W-:Y:S01]  /*1300*/  R2UR UR43, R6 ;  /* 0x00000000062b72ca */ /* 0x000fe200000e0000 */
[----:B------:R-:W-:Y:S01]  /*1310*/  ULOP3.LUT UR42, UR39, 0x3, URZ, 0xc0, !UPT ;  /* 0x00000003272a7892 */ /* 0x000fe2000f8ec03f */
[CC--:B------:R-:W-:Y:S01]  /*1320*/  LEA.HI R4, R0.reuse, R3.reuse, RZ, 0x2 ;  /* 0x0000000300047211 */ /* 0x0c0fe200078f10ff */
[----:B------:R-:W-:Y:S01]  /*1330*/  ULOP3.LUT UR4, UR4, 0x1, URZ, 0xc0, !UPT ;  /* 0x0000000104047892 */ /* 0x000fe2000f8ec03f */
[----:B------:R-:W-:Y:S01]  /*1340*/  LEA.HI R0, R0, R3, RZ, 0x5 ;  /* 0x0000000300007211 */ /* 0x000fe200078f28ff */
[----:B------:R-:W-:Y:S01]  /*1350*/  USEL UR42, UR42, URZ, !UP0 ;  /* 0x0000003f2a2a7287 */ /* 0x000fe2000c000000 */
[--C-:B------:R-:W-:Y:S01]  /*1360*/  SHF.R.S32.HI R56, RZ, 0x2, R4.reuse ;  /* 0x00000002ff387819 */ /* 0x100fe20000011404 */
[----:B------:R-:W-:Y:S01]  /*1370*/  UISETP.EQ.U32.AND UP0, UPT, UR4, 0x1, !UP0 ;  /* 0x000000010400788c */ /* 0x000fe2000c702070 */
[----:B------:R-:W-:Y:S01]  /*1380*/  SHF.R.S32.HI R5, RZ, 0x1f, R4 ;  /* 0x0000001fff057819 */ /* 0x000fe20000011404 */
[----:B------:R-:W-:Y:S01]  /*1390*/  UISETP.LT.AND UP1, UPT, UR39, 0x1, UPT ;  /* 0x000000012700788c */ /* 0x000fe2000bf21270 */
[----:B------:R-:W-:Y:S01]  /*13a0*/  LOP3.LUT R58, R4, 0xfffffffc, RZ, 0xc0, !PT ;  /* 0xfffffffc043a7812 */ /* 0x000fe200078ec0ff */
[----:B------:R-:W-:Y:S01]  /*13b0*/  ULDC UR6, c[0x0][0x284] ;  /* 0x0000a10000067ab9 */ /* 0x000fe20000000800 */
[----:B------:R-:W-:Y:S01]  /*13c0*/  LEA.HI R5, R5, R56, RZ, 0x3 ;  /* 0x0000003805057211 */ /* 0x000fe200078f18ff */
[----:B------:R-:W-:Y:S01]  /*13d0*/  USHF.L.U32 UR43, UR43, 0x3, URZ ;  /* 0x000000032b2b7899 */ /* 0x000fe2000800063f */
[----:B------:R-:W-:Y:S01]  /*13e0*/  ISETP.NE.AND P0, PT, R6, RZ, PT ;  /* 0x000000ff0600720c */ /* 0x000fe20003f05270 */
[----:B------:R-:W-:Y:S01]  /*13f0*/  USEL UR45, UR39, 0x1, UP1 ;  /* 0x00000001272d7887 */ /* 0x000fe20008800000 */
[----:B------:R-:W-:Y:S01]  /*1400*/  LOP3.LUT R5, R5, 0xfffffff8, RZ, 0xc0, !PT ;  /* 0xfffffff805057812 */ /* 0x000fe200078ec0ff */
[----:B------:R-:W-:Y:S01]  /*1410*/  IMAD.IADD R58, R3, 0x1, -R58 ;  /* 0x00000001033a7824 */ /* 0x000fe200078e0a3a */
[----:B0-----:R-:W-:Y:S01]  /*1420*/  ULEA UR41, UR5, UR41, 0x18 ;  /* 0x0000002905297291 */ /* 0x001fe2000f8ec03f */
[----:B------:R-:W-:Y:S01]  /*1430*/  IMAD.U32 R60, RZ, RZ, UR43 ;  /* 0x0000002bff3c7e24 */ /* 0x000fe2000f8e00ff */
[----:B------:R-:W-:Y:S01]  /*1440*/  SEL R68, RZ, 0x1, P0 ;  /* 0x00000001ff447807 */ /* 0x000fe20000000000 */
[----:B------:R-:W-:Y:S01]  /*1450*/  IMAD.IADD R56, R56, 0x1, -R5 ;  /* 0x0000000138387824 */ /* 0x000fe200078e0a05 */
[----:B------:R-:W-:Y:S01]  /*1460*/  UIADD3 UR44, UR41, 0x50, URZ ;  /* 0x00000050292c7890 */ /* 0x000fe2000fffe03f */
[----:B------:R-:W-:Y:S01]  /*1470*/  SHF.R.S32.HI R5, RZ, 0x5, R0 ;  /* 0x00000005ff057819 */ /* 0x000fe20000011400 */
[----:B------:R-:W-:Y:S01]  /*1480*/  UIADD3 UR4, UR41, 0x4180, URZ ;  /* 0x0000418029047890 */ /* 0x000fe2000fffe03f */
[C---:B------:R-:W-:Y:S01]  /*1490*/  LOP3.LUT R62, R60.reuse, 0x8, RZ, 0xc0, !PT ;  /* 0x000000083c3e7812 */ /* 0x040fe200078ec0ff */
[----:B------:R-:W-:Y:S01]  /*14a0*/  UIADD3 UR5, UR41, 0x180, URZ ;  /* 0x0000018029057890 */ /* 0x000fe2000fffe03f */
[--C-:B------:R-:W-:Y:S01]  /*14b0*/  SHF.R.S32.HI R57, RZ, 0x1f, R56.reuse ;  /* 0x0000001fff397819 */ /* 0x100fe20000011438 */
[----:B------:R-:W-:Y:S01]  /*14c0*/  USHF.R.U32.HI UR4, URZ, 0x4, UR4 ;  /* 0x000000043f047899 */ /* 0x000fe20008011604 */
[C-C-:B------:R-:W-:Y:S01]  /*14d0*/  IMAD R63, R5.reuse, -0x10, -R56.reuse ;  /* 0xfffffff0053f7824 */ /* 0x140fe200078e0a38 */
[----:B------:R-:W-:Y:S01]  /*14e0*/  USHF.R.U32.HI UR5, URZ, 0x4, UR5 ;  /* 0x000000043f057899 */ /* 0x000fe20008011605 */
[----:B------:R-:W-:Y:S01]  /*14f0*/  IMAD.U32 R61, RZ, RZ, UR44 ;  /* 0x0000002cff3d7e24 */ /* 0x000fe2000f8e00ff */
[----:B------:R-:W-:Y:S01]  /*1500*/  ULOP3.LUT UR4, UR4, 0x3fff, URZ, 0xc0, !UPT ;  /* 0x00003fff04047892 */ /* 0x000fe2000f8ec03f */
[----:B------:R-:W-:Y:S01]  /*1510*/  IMAD.WIDE R56, R5, 0x10, R56 ;  /* 0x0000001005387825 */ /* 0x000fe200078e0238 */
[----:B------:R-:W-:Y:S01]  /*1520*/  ULOP3.LUT UR5, UR5, 0x3fff, URZ, 0xc0, !UPT ;  /* 0x00003fff05057892 */ /* 0x000fe2000f8ec03f */
[----:B------:R-:W-:Y:S01]  /*1530*/  LOP3.LUT R60, R60, 0x8, RZ, 0xc, !PT ;  /* 0x000000083c3c7812 */ /* 0x000fe200078e0cff */
[----:B------:R-:W-:Y:S01]  /*1540*/  USHF.L.U32 UR40, UR39, 0x1, URZ ;  /* 0x0000000127287899 */ /* 0x000fe2000800063f */
[----:B------:R-:W-:Y:S01]  /*1550*/  VIADD R59, R61, UR43 ;  /* 0x0000002b3d3b7c36 */ /* 0x000fe20008000000 */
[----:B------:R-:W-:Y:S01]  /*1560*/  LOP3.LUT R62, R62, 0x18, RZ, 0x3c, !PT ;  /* 0x000000183e3e7812 */ /* 0x000fe200078e3cff */
[----:B------:R-:W-:Y:S01]  /*1570*/  VIADD R63, R63, UR6 ;  /* 0x000000063f3f7c36 */ /* 0x000fe20008000000 */
[----:B------:R-:W-:-:S02]  /*1580*/  UIADD3 UR45, -UR45, UR39, URZ ;  /* 0x000000272d2d7290 */ /* 0x000fc4000fffe13f */
[----:B------:R-:W-:Y:S02]  /*1590*/  USEL UR46, URZ, 0x1, !UP0 ;  /* 0x000000013f2e7887 */ /* 0x000fe4000c000000 */
[----:B------:R-:W-:Y:S02]  /*15a0*/  ULOP3.LUT UR47, UR4, 0x10000, URZ, 0xfc, !UPT ;  /* 0x00010000042f7892 */ /* 0x000fe4000f8efc3f */
[----:B------:R-:W-:-:S12]  /*15b0*/  ULOP3.LUT UR48, UR5, 0x10000, URZ, 0xfc, !UPT ;  /* 0x0001000005307892 */ /* 0x000fd8000f8efc3f */
.L_x_101:
[----:B------:R-:W-:Y:S01]  /*15c0*/  SHF.L.U32 R0, R68, 0x1f, RZ ;  /* 0x0000001f44007819 */ /* 0x000fe200000006ff */
[----:B------:R-:W-:Y:S02]  /*15d0*/  ULDC UR4, c[0x0][0x28c] ;  /* 0x0000a30000047ab9 */ /* 0x000fe40000000800 */
[----:B------:R-:W-:Y:S01]  /*15e0*/  ISETP.LT.AND P1, PT, RZ, UR4, PT ;  /* 0x00000004ff007c0c */ /* 0x000fe2000bf21270 */
[----:B------:R-:W0:Y:S02]  /*15f0*/  SYNCS.PHASECHK.TRANS64.TRYWAIT P0, [R61+UR43], R0 ;  /* 0x000000003d0075a7 */ /* 0x000e24000800016b */
[----:B0-234-:R-:W-:Y:S10]  /*1600*/  @!P0 BRA `(.L_x_14) ;  /* 0x0000003c003c8947 */ /* 0x01dff40003800000 */
.L_x_123:
[----:B------:R-:W-:Y:S05]  /*1610*/  @P1 BRA `(.L_x_15) ;  /* 0x0000000000401947 */ /* 0x000fea0003800000 */
[----:B0-----:R-:W-:Y:S01]  /*1620*/  MOV R0, 0x0 ;  /* 0x0000000000007802 */ /* 0x001fe20000000f00 */
[----:B------:R-:W-:Y:S01]  /*1630*/  ULDC.64 UR4, c[0x4][0x68] ;  /* 0x01001a0000047ab9 */ /* 0x000fe20000000a00 */
[----:B------:R-:W-:Y:S01]  /*1640*/  ULDC.64 UR6, c[0x4][0x8] ;  /* 0x0100020000067ab9 */ /* 0x000fe20000000a00 */
[----:B------:R-:W-:Y:S01]  /*1650*/  IMAD.U32 R4, RZ, RZ, UR4 ;  /* 0x00000004ff047e24 */ /* 0x000fe2000f8e00ff */
[----:B------:R0:W1:Y:S01]  /*1660*/  LDC.64 R14, c[0x4][R0] ;  /* 0x01000000000e7b82 */ /* 0x0000620000000a00 */
[----:B------:R-:W-:Y:S01]  /*1670*/  IMAD.U32 R5, RZ, RZ, UR5 ;  /* 0x00000005ff057e24 */ /* 0x000fe2000f8e00ff */
[----:B------:R-:W-:Y:S01]  /*1680*/  ULDC.64 UR4, c[0x4][0x70] ;  /* 0x01001c0000047ab9 */ /* 0x000fe20000000a00 */
[----:B------:R-:W-:Y:S02]  /*1690*/  IMAD.U32 R10, RZ, RZ, UR6 ;  /* 0x00000006ff0a7e24 */ /* 0x000fe4000f8e00ff */
[----:B------:R-:W-:Y:S02]  /*16a0*/  IMAD.U32 R6, RZ, RZ, UR4 ;  /* 0x00000004ff067e24 */ /* 0x000fe4000f8e00ff */
[----:B------:R-:W-:-:S02]  /*16b0*/  IMAD.U32 R7, RZ, RZ, UR5 ;  /* 0x00000005ff077e24 */ /* 0x000fc4000f8e00ff */
[----:B------:R-:W-:Y:S02]  /*16c0*/  IMAD.U32 R11, RZ, RZ, UR7 ;  /* 0x00000007ff0b7e24 */ /* 0x000fe4000f8e00ff */
[----:B------:R-:W-:Y:S02]  /*16d0*/  IMAD.MOV.U32 R8, RZ, RZ, 0x1e1 ;  /* 0x000001e1ff087424 */ /* 0x000fe400078e00ff */
[----:B------:R-:W-:Y:S02]  /*16e0*/  IMAD.MOV.U32 R12, RZ, RZ, 0x1 ;  /* 0x00000001ff0c7424 */ /* 0x000fe400078e00ff */
[----:B0-----:R-:W-:-:S07]  /*16f0*/  IMAD.MOV.U32 R13, RZ, RZ, RZ ;  /* 0x000000ffff0d7224 */ /* 0x001fce00078e00ff */
[----:B------:R-:W-:-:S07]  /*1700*/  LEPC R20, `(.L_x_15) ;  /* 0x000000001014794e */ /* 0x000fce0000000000 */
[----:B-1---5:R-:W-:Y:S05]  /*1710*/  CALL.ABS.NOINC R14 ;  /* 0x000000000e007343 */ /* 0x022fea0003c00000 */
.L_x_15:
[----:B------:R-:W-:-:S06]  /*1720*/  ULOP3.LUT UR4, UR36, 0x1, URZ, 0xfc, !UPT ;  /* 0x0000000124047892 */ /* 0x000fcc000f8efc3f */
[----:B0-----:R-:W-:-:S05]  /*1730*/  IMAD.U32 R0, RZ, RZ, UR4 ;  /* 0x00000004ff007e24 */ /* 0x001fca000f8e00ff */
[----:B------:R-:W-:-:S13]  /*1740*/  ISETP.NE.AND P0, PT, R0, 0x3, PT ;  /* 0x000000030000780c */ /* 0x000fda0003f05270 */
[----:B------:R-:W-:Y:S05]  /*1750*/  @!P0 BRA `(.L_x_16) ;  /* 0x0000000000048947 */ /* 0x000fea0003800000 */
[----:B------:R-:W-:Y:S01]  /*1760*/  BPT.TRAP 0x1 ;  /* 0x000000040000795c */ /* 0x000fe20000300000 */
.L_x_16:
[----:B------:R-:W-:Y:S02]  /*1770*/  IMAD.U32 R3, RZ, RZ, UR42 ;  /* 0x0000002aff037e24 */ /* 0x000fe4000f8e00ff */
[----:B------:R-:W-:-:S03]  /*1780*/  IMAD.U32 R0, RZ, RZ, UR46 ;  /* 0x0000002eff007e24 */ /* 0x000fc6000f8e00ff */
[----:B------:R-:W-:Y:S02]  /*1790*/  LEA R3, R3, UR41, 0x3 ;  /* 0x0000002903037c11 */ /* 0x000fe4000f8e18ff */
[----:B------:R-:W-:-:S04]  /*17a0*/  SHF.L.U32 R0, R0, 0x1f, RZ ;  /* 0x0000001f00007819 */ /* 0x000fc800000006ff */
[----:B------:R0:W1:Y:S01]  /*17b0*/  SYNCS.PHASECHK.TRANS64.TRYWAIT P1, [R3+URZ], R0 ;  /* 0x00000000030075a7 */ /* 0x000062000802017f */
[----:B------:R-:W-:Y:S05]  /*17c0*/  @!P0 BRA `(.L_x_17) ;  /* 0x0000000000048947 */ /* 0x000fea0003800000 */
[----:B------:R-:W-:Y:S01]  /*17d0*/  BPT.TRAP 0x1 ;  /* 0x000000040000795c */ /* 0x000fe20000300000 */
.L_x_17:
[----:B-1----:R-:W-:Y:S05]  /*17e0*/  @P1 BRA `(.L_x_18) ;  /* 0x0000000000081947 */ /* 0x002fea0003800000 */
[----:B------:R-:W1:Y:S02]  /*17f0*/  SYNCS.PHASECHK.TRANS64.TRYWAIT P1, [R3+URZ], R0 ;  /* 0x00000000030075a7 */ /* 0x000e64000802017f */
[----:B-1----:R-:W-:Y:S05]  /*1800*/  @!P1 BRA `(.L_x_19) ;  /* 0x0000003800d09947 */ /* 0x002fea0003800000 */
.L_x_18:
[----:B------:R-:W-:Y:S05]  /*1810*/  WARPSYNC.ALL ;  /* 0x0000000000007948 */ /* 0x000fea0003800000 */
[----:B------:R-:W-:Y:S01]  /*1820*/  ULEA UR4, UR42, UR48, 0x8 ;  /* 0x000000302a047291 */ /* 0x000fe2000f8e403f */
[----:B------:R-:W-:Y:S01]  /*1830*/  WARPGROUP.ARRIVE ;  /* 0x00000000000079c5 */ /* 0x000fe20000000000 */
[----:B------:R-:W-:Y:S01]  /*1840*/  ULEA UR6, UR42, UR47, 0x8 ;  /* 0x0000002f2a067291 */ /* 0x000fe2000f8e403f */
[----:B01----:R-:W-:Y:S01]  /*1850*/  IMAD.U32 R0, RZ, RZ, UR45 ;  /* 0x0000002dff007e24 */ /* 0x003fe2000f8e00ff */
[----:B------:R-:W-:Y:S01]  /*1860*/  UMOV UR5, 0x80000020 ;  /* 0x8000002000057882 */ /* 0x000fe20000000000 */
[----:B------:R-:W-:-:S03]  /*1870*/  UMOV UR7, 0x80000020 ;  /* 0x8000002000077882 */ /* 0x000fc60000000000 */
[----:B------:R-:W-:-:S03]  /*1880*/  ISETP.GE.AND P1, PT, R0, 0x1, PT ;  /* 0x000000010000780c */ /* 0x000fc60003f26270 */
[----:B------:R-:W-:Y:S01]  /*1890*/  IGMMA.64x64x32.S8.S8 R24, gdesc[UR4], RZ, !UPT, gsb0 ;  /* 0x01e00000041879f1 */ /* 0x000fe2000c0410ff */
[----:B------:R-:W-:Y:S02]  /*18a0*/  UIADD3 UR4, UR4, 0x2, URZ ;  /* 0x0000000204047890 */ /* 0x000fe4000fffe03f */
[----:B------:R-:W-:Y:S01]  /*18b0*/  UIADD3 UR6, UR6, 0x2, URZ ;  /* 0x0000000206067890 */ /* 0x000fe2000fffe03f */
[----:B------:R-:W-:Y:S01]  /*18c0*/  UMOV UR5, 0x80000020 ;  /* 0x8000002000057882 */ /* 0x000fe20000000000 */
[----:B------:R-:W-:Y:S01]  /*18d0*/  UMOV UR7, 0x80000020 ;  /* 0x8000002000077882 */ /* 0x000fe20000000000 */
[----:B------:R-:W-:Y:S02]  /*18e0*/  WARPGROUP.DEPBAR.LE gsb0, 0x0 ;  /* 0x00008000000079c5 */ /* 0x000fe40000010000 */
[----:B------:R-:W-:-:S06]  /*18f0*/  WARPGROUP.ARRIVE ;  /* 0x00000000000079c5 */ /* 0x000fcc0000000000 */
[----:B------:R-:W-:Y:S03]  /*1900*/  IGMMA.64x64x32.S8.S8 R24, gdesc[UR4], R24, gsb0 ;  /* 0x01e00000041879f1 */ /* 0x000fe60008041018 */
[----:B------:R-:W-:Y:S02]  /*1910*/  WARPGROUP.DEPBAR.LE gsb0, 0x0 ;  /* 0x00008000000079c5 */ /* 0x000fe40000010000 */
[----:B------:R-:W-:Y:S05]  /*1920*/  @!P1 BRA `(.L_x_20) ;  /* 0x0000000000d49947 */ /* 0x000fea0003800000 */
[----:B------:R-:W-:Y:S01]  /*1930*/  UIADD3 UR4, UR42, 0x1, URZ ;  /* 0x000000012a047890 */ /* 0x000fe2000fffe03f */
[----:B------:R-:W-:Y:S01]  /*1940*/  IMAD.U32 R0, RZ, RZ, UR45 ;  /* 0x0000002dff007e24 */ /* 0x000fe2000f8e00ff */
[----:B------:R-:W-:Y:S02]  /*1950*/  UMOV UR9, UR42 ;  /* 0x0000002a00097c82 */ /* 0x000fe40008000000 */
[----:B------:R-:W-:-:S04]  /*1960*/  UISETP.NE.AND UP0, UPT, UR4, 0x4, UPT ;  /* 0x000000040400788c */ /* 0x000fc8000bf05270 */
[----:B------:R-:W-:Y:S02]  /*1970*/  USEL UR5, URZ, 0x1, UP0 ;  /* 0x000000013f057887 */ /* 0x000fe40008000000 */
[----:B------:R-:W-:Y:S02]  /*1980*/  USEL UR8, UR4, URZ, UP0 ;  /* 0x0000003f04087287 */ /* 0x000fe40008000000 */
[----:B------:R-:W-:-:S06]  /*1990*/  ULOP3.LUT UR5, UR46, UR5, URZ, 0x3c, !UPT ;  /* 0x000000052e057292 */ /* 0x000fcc000f8e3c3f */
[----:B------:R-:W-:-:S07]  /*19a0*/  IMAD.U32 R5, RZ, RZ, UR5 ;  /* 0x00000005ff057e24 */ /* 0x000fce000f8e00ff */
.L_x_27:
[----:B01----:R-:W-:Y:S05]  /*19b0*/  @!P0 BRA `(.L_x_21) ;  /* 0x0000000000048947 */ /* 0x003fea0003800000 */
[----:B------:R-:W-:Y:S01]  /*19c0*/  BPT.TRAP 0x1 ;  /* 0x000000040000795c */ /* 0x000fe20000300000 */
.L_x_21:
[----:B------:R-:W-:Y:S01]  /*19d0*/  ULEA UR4, UR8, UR41, 0x3 ;  /* 0x0000002908047291 */ /* 0x000fe2000f8e183f */
[----:B------:R-:W-:-:S08]  /*19e0*/  SHF.L.U32 R3, R5, 0x1f, RZ ;  /* 0x0000001f05037819 */ /* 0x000fd000000006ff */
[----:B------:R0:W1:Y:S01]  /*19f0*/  SYNCS.PHASECHK.TRANS64.TRYWAIT P1, [UR4], R3 ;  /* 0x00000003ff0075a7 */ /* 0x0000620008020144 */
[----:B------:R-:W-:Y:S05]  /*1a00*/  @!P0 BRA `(.L_x_22) ;  /* 0x0000000000048947 */ /* 0x000fea0003800000 */
[----:B------:R-:W-:Y:S01]  /*1a10*/  BPT.TRAP 0x1 ;  /* 0x000000040000795c */ /* 0x000fe20000300000 */
.L_x_22:
[----:B-1----:R-:W-:Y:S05]  /*1a20*/  @P1 BRA `(.L_x_23) ;  /* 0x0000000000081947 */ /* 0x002fea0003800000 */
[----:B------:R-:W1:Y:S02]  /*1a30*/  SYNCS.PHASECHK.TRANS64.TRYWAIT P1, [UR4], R3 ;  /* 0x00000003ff0075a7 */ /* 0x000e640008020144 */
[----:B-1----:R-:W-:Y:S05]  /*1a40*/  @!P1 BRA `(.L_x_24) ;  /* 0x0000003800549947 */ /* 0x002fea0003800000 */
.L_x_23:
[----:B------:R-:W-:Y:S01]  /*1a50*/  ULEA UR4, UR8, UR48, 0x8 ;  /* 0x0000003008047291 */ /* 0x000fe2000f8e403f */
[----:B------:R-:W-:Y:S01]  /*1a60*/  WARPGROUP.ARRIVE ;  /* 0x00000000000079c5 */ /* 0x000fe20000000000 */
[----:B------:R-:W-:Y:S01]  /*1a70*/  ULEA UR6, UR8, UR47, 0x8 ;  /* 0x0000002f08067291 */ /* 0x000fe2000f8e403f */
[----:B------:R-:W-:Y:S01]  /*1a80*/  UMOV UR5, 0x80000020 ;  /* 0x8000002000057882 */ /* 0x000fe20000000000 */
[----:B------:R-:W-:-:S07]  /*1a90*/  UMOV UR7, 0x80000020 ;  /* 0x8000002000077882 */ /* 0x000fce0000000000 */
[----:B------:R-:W-:Y:S01]  /*1aa0*/  IGMMA.64x64x32.S8.S8 R24, gdesc[UR4], R24, gsb0 ;  /* 0x01e00000041879f1 */ /* 0x000fe20008041018 */
        /* <DEDUP_REMOVED lines=9> */
[----:B------:R-:W-:Y:S01]  /*1b40*/  BPT.TRAP 0x1 ;  /* 0x000000040000795c */ /* 0x000fe20000300000 */
.L_x_25:
[----:B------:R-:W-:Y:S02]  /*1b50*/  UISETP.GT.U32.AND UP0, UPT, UR36, 0x1, UPT ;  /* 0x000000012400788c */ /* 0x000fe4000bf04070 */
[----:B------:R-:W-:-:S04]  /*1b60*/  ULEA UR4, UR9, UR41, 0x3 ;  /* 0x0000002909047291 */ /* 0x000fc8000f8e183f */
[----:B------:R-:W-:Y:S01]  /*1b70*/  UIADD3 UR4, UR4, 0x20, URZ ;  /* 0x0000002004047890 */ /* 0x000fe2000fffe03f */
[----:B------:R-:W-:-:S03]  /*1b80*/  PLOP3.LUT P1, PT, PT, PT, UP0, 0x80, 0x0 ;  /* 0x000000000000781c */ /* 0x000fc60003f2f008 */
[----:B------:R-:W-:-:S09]  /*1b90*/  UPRMT UR4, URZ, 0x654, UR4 ;  /* 0x000006543f047896 */ /* 0x000fd20008000004 */
[----:B------:R-:W-:Y:S01]  /*1ba0*/  SYNCS.ARRIVE.TRANS64.RED.A1T0 RZ, [UR4], RZ ;  /* 0x000000ffffff79a7 */ /* 0x000fe20008100404 */
[----:B------:R-:W-:Y:S05]  /*1bb0*/  @P1 BRA `(.L_x_26) ;  /* 0x0000000000041947 */ /* 0x000fea0003800000 */
[----:B------:R-:W-:Y:S01]  /*1bc0*/  BPT.TRAP 0x1 ;  /* 0x000000040000795c */ /* 0x000fe20000300000 */
.L_x_26:
[----:B------:R-:W-:Y:S01]  /*1bd0*/  UIADD3 UR8, UR8, 0x1, URZ ;  /* 0x0000000108087890 */ /* 0x000fe2000fffe03f */
[C---:B------:R-:W-:Y:S01]  /*1be0*/  ISETP.GT.AND P1, PT, R0.reuse, 0x1, PT ;  /* 0x000000010000780c */ /* 0x040fe20003f24270 */
[----:B------:R-:W-:Y:S01]  /*1bf0*/  UIADD3 UR9, UR9, 0x1, URZ ;  /* 0x0000000109097890 */ /* 0x000fe2000fffe03f */
[----:B------:R-:W-:Y:S01]  /*1c00*/  VIADD R0, R0, 0xffffffff ;  /* 0xffffffff00007836 */ /* 0x000fe20000000000 */
[----:B------:R-:W-:Y:S02]  /*1c10*/  UISETP.NE.AND UP0, UPT, UR8, 0x4, UPT ;  /* 0x000000040800788c */ /* 0x000fe4000bf05270 */
[----:B------:R-:W-:Y:S02]  /*1c20*/  UISETP.NE.AND UP1, UPT, UR9, 0x4, UPT ;  /* 0x000000040900788c */ /* 0x000fe4000bf25270 */
[----:B------:R-:W-:Y:S02]  /*1c30*/  USEL UR4, URZ, 0x1, UP0 ;  /* 0x000000013f047887 */ /* 0x000fe40008000000 */
[----:B------:R-:W-:-:S02]  /*1c40*/  USEL UR8, UR8, URZ, UP0 ;  /* 0x0000003f08087287 */ /* 0x000fc40008000000 */
[----:B------:R-:W-:Y:S02]  /*1c50*/  USEL UR9, UR9, URZ, UP1 ;  /* 0x0000003f09097287 */ /* 0x000fe40008800000 */
[----:B------:R-:W-:Y:S01]  /*1c60*/  LOP3.LUT R5, R5, UR4, RZ, 0x3c, !PT ;  /* 0x0000000405057c12 */ /* 0x000fe2000f8e3cff */
[----:B------:R-:W-:Y:S09]  /*1c70*/  @P1 BRA `(.L_x_27) ;  /* 0xfffffffc004c1947 */ /* 0x000ff2000383ffff */
.L_x_20:
[----:B------:R-:W2:Y:S01]  /*1c80*/  LDC R0, c[0x0][0x28c] ;  /* 0x0000a300ff007b82 */ /* 0x000ea20000000800 */
[----:B------:R3:W-:Y:S01]  /*1c90*/  SYNCS.ARRIVE.TRANS64.A1T0 RZ, [R60+UR44], RZ ;  /* 0x000000ff3cff79a7 */ /* 0x0007e2000810002c */
[----:B--2---:R-:W-:-:S13]  /*1ca0*/  ISETP.GE.AND P1, PT, R0, 0x1, PT ;  /* 0x000000010000780c */ /* 0x004fda0003f26270 */
[----:B---3--:R-:W-:Y:S05]  /*1cb0*/  @!P1 BRA `(.L_x_28) ;  /* 0x0000000000309947 */ /* 0x008fea0003800000 */
[----:B------:R-:W-:Y:S05]  /*1cc0*/  @!P0 BRA `(.L_x_29) ;  /* 0x0000000000048947 */ /* 0x000fea0003800000 */
[----:B------:R-:W-:Y:S01]  /*1cd0*/  BPT.TRAP 0x1 ;  /* 0x000000040000795c */ /* 0x000fe20000300000 */
.L_x_29:
[----:B------:R-:W-:Y:S02]  /*1ce0*/  UIADD3 UR4, UR45, UR42, URZ ;  /* 0x0000002a2d047290 */ /* 0x000fe4000fffe03f */
[----:B------:R-:W-:Y:S02]  /*1cf0*/  UISETP.GT.U32.AND UP0, UPT, UR36, 0x1, UPT ;  /* 0x000000012400788c */ /* 0x000fe4000bf04070 */
[----:B------:R-:W-:-:S04]  /*1d00*/  USHF.L.U32 UR4, UR4, 0x3, URZ ;  /* 0x0000000304047899 */ /* 0x000fc8000800063f */
[----:B------:R-:W-:Y:S01]  /*1d10*/  ULOP3.LUT UR4, UR4, 0x18, URZ, 0xc0, !UPT ;  /* 0x0000001804047892 */ /* 0x000fe2000f8ec03f */
[----:B------:R-:W-:-:S03]  /*1d20*/  PLOP3.LUT P0, PT, PT, PT, UP0, 0x80, 0x0 ;  /* 0x000000000000781c */ /* 0x000fc60003f0f008 */
[----:B------:R-:W-:-:S04]  /*1d30*/  UIADD3 UR4, UR41, 0x20, UR4 ;  /* 0x0000002029047890 */ /* 0x000fc8000fffe004 */
[----:B------:R-:W-:-:S09]  /*1d40*/  UPRMT UR4, URZ, 0x654, UR4 ;  /* 0x000006543f047896 */ /* 0x000fd20008000004 */
[----:B------:R-:W-:Y:S01]  /*1d50*/  SYNCS.ARRIVE.TRANS64.RED.A1T0 RZ, [UR4], RZ ;  /* 0x000000ffffff79a7 */ /* 0x000fe20008100404 */
[----:B------:R-:W-:Y:S05]  /*1d60*/  @P0 BRA `(.L_x_28) ;  /* 0x0000000000040947 */ /* 0x000fea0003800000 */
[----:B------:R-:W-:Y:S01]  /*1d70*/  BPT.TRAP 0x1 ;  /* 0x000000040000795c */ /* 0x000fe20000300000 */
.L_x_28:
[----:B------:R-:W-:Y:S01]  /*1d80*/  SHF.L.U32 R0, R68, 0x1f, RZ ;  /* 0x0000001f44007819 */ /* 0x000fe200000006ff */
[----:B------:R-:W-:Y:S01]  /*1d90*/  UIADD3 UR42, UR40, UR42, URZ ;  /* 0x0000002a282a7290 */ /* 0x000fe2000fffe03f */
[----:B------:R-:W2:Y:S01]  /*1da0*/  LDC R15, c[0x0][0x288] ;  /* 0x0000a200ff0f7b82 */ /* 0x000ea20000000800 */
[----:B------:R-:W-:Y:S02]  /*1db0*/  IMAD.SHL.U32 R8, R58, 0x2, RZ ;  /* 0x000000023a087824 */ /* 0x000fe400078e00ff */
[----:B------:R-:W-:Y:S02]  /*1dc0*/  USHF.R.U32.HI UR4, URZ, 0x2, UR42 ;  /* 0x000000023f047899 */ /* 0x000fe4000801162a */
[----:B------:R-:W-:Y:S01]  /*1dd0*/  UISETP.GT.U32.AND UP0, UPT, UR42, 0x3, UPT ;  /* 0x000000032a00788c */ /* 0x000fe2000bf04070 */
[----:B------:R-:W-:Y:S01]  /*1de0*/  SHF.R.S32.HI R9, RZ, 0x1f, R8 ;  /* 0x0000001fff097819 */ /* 0x000fe20000011408 */
[----:B------:R-:W-:Y:S01]  /*1df0*/  ULOP3.LUT UR4, UR4, 0x1, URZ, 0xc0, !UPT ;  /* 0x0000000104047892 */ /* 0x000fe2000f8ec03f */
[----:B------:R-:W3:Y:S01]  /*1e00*/  SYNCS.PHASECHK.TRANS64.TRYWAIT P0, [R61+UR43+0x10], R0 ;  /* 0x000010003d0075a7 */ /* 0x000ee2000800016b */
[----:B------:R-:W-:-:S02]  /*1e10*/  UISETP.LT.U32.AND UP0, UPT, UR40, 0x4, UP0 ;  /* 0x000000042800788c */ /* 0x000fc40008701070 */
[----:B------:R-:W-:Y:S02]  /*1e20*/  UISETP.NE.U32.AND UP1, UPT, UR4, 0x1, UPT ;  /* 0x000000010400788c */ /* 0x000fe4000bf25070 */
[----:B------:R-:W-:Y:S02]  /*1e30*/  USEL UR5, URZ, 0x1, !UP0 ;  /* 0x000000013f057887 */ /* 0x000fe4000c000000 */
[----:B------:R-:W-:Y:S02]  /*1e40*/  UISETP.GT.U32.AND UP1, UPT, UR40, 0x3, !UP1 ;  /* 0x000000032800788c */ /* 0x000fe4000cf24070 */
[----:B------:R-:W-:Y:S02]  /*1e50*/  ULOP3.LUT UR42, UR42, 0x3, URZ, 0xc0, !UPT ;  /* 0x000000032a2a7892 */ /* 0x000fe4000f8ec03f */
[----:B------:R-:W-:-:S04]  /*1e60*/  USEL UR4, URZ, 0x1, !UP1 ;  /* 0x000000013f047887 */ /* 0x000fc8000c800000 */
[----:B------:R-:W-:Y:S01]  /*1e70*/  ULOP3.LUT UR46, UR4, UR46, UR5, 0x96, !UPT ;  /* 0x0000002e042e7292 */ /* 0x000fe2000f8e9605 */
[----:B--23--:R-:W-:Y:S11]  /*1e80*/  @!P0 BRA `(.L_x_30) ;  /* 0x00000034005c8947 */ /* 0x00cff60003800000 */
.L_x_124:
[----:B--2---:R-:W-:Y:S01]  /*1e90*/  IMAD.SHL.U32 R0, R19, 0x40, RZ ;  /* 0x0000004013007824 */ /* 0x004fe200078e00ff */
[----:B------:R-:W-:Y:S01]  /*1ea0*/  ULDC UR6, c[0x0][0x284] ;  /* 0x0000a10000067ab9 */ /* 0x000fe20000000800 */
[----:B------:R-:W-:Y:S01]  /*1eb0*/  IMAD.SHL.U32 R14, R18, 0x40, RZ ;  /* 0x00000040120e7824 */ /* 0x000fe200078e00ff */
[----:B------:R-:W-:Y:S01]  /*1ec0*/  SHF.R.S32.HI R66, RZ, 0x1f, R2 ;  /* 0x0000001fff427819 */ /* 0x000fe20000011402 */
[----:B------:R-:W-:Y:S01]  /*1ed0*/  ULDC.64 UR4, c[0x0][0x5d0] ;  /* 0x0001740000047ab9 */ /* 0x000fe20000000a00 */
[----:B------:R-:W-:Y:S01]  /*1ee0*/  ISETP.GE.AND P0, PT, R0, UR6, PT ;  /* 0x0000000600007c0c */ /* 0x000fe2000bf06270 */
[----:B-1----:R-:W-:Y:S01]  /*1ef0*/  IMAD.WIDE.U32 R4, R2, UR4, R8 ;  /* 0x0000000402047c25 */ /* 0x002fe2000f8e0008 */
[----:B------:R-:W-:Y:S02]  /*1f00*/  SHF.R.S32.HI R65, RZ, 0x1f, R14 ;  /* 0x0000001fff417819 */ /* 0x000fe4000001140e */
[----:B------:R-:W-:Y:S01]  /*1f10*/  ISETP.GE.OR P0, PT, R14, R15, P0 ;  /* 0x0000000f0e00720c */ /* 0x000fe20000706670 */
[----:B0-----:R-:W-:Y:S01]  /*1f20*/  IMAD R3, R66, UR4, RZ ;  /* 0x0000000442037c24 */ /* 0x001fe2000f8e02ff */
[----:B------:R-:W-:-:S03]  /*1f30*/  IADD3 R4, P1, R14, R4, RZ ;  /* 0x000000040e047210 */ /* 0x000fc60007f3e0ff */
[----:B------:R-:W-:-:S05]  /*1f40*/  IMAD R3, R2, UR5, R3 ;  /* 0x0000000502037c24 */ /* 0x000fca000f8e0203 */
[----:B------:R-:W-:-:S03]  /*1f50*/  IADD3.X R5, R65, R5, R3, P1, !PT ;  /* 0x0000000541057210 */ /* 0x000fc60000ffe403 */
[----:B------:R-:W-:Y:S05]  /*1f60*/  @P0 BRA `(.L_x_31) ;  /* 0x0000001c00200947 */ /* 0x000fea0003800000 */
[----:B------:R-:W0:Y:S01]  /*1f70*/  LDC.64 R10, c[0x0][0x5c8] ;  /* 0x00017200ff0a7b82 */ /* 0x000e220000000a00 */
[----:B------:R-:W-:Y:S01]  /*1f80*/  IMAD.WIDE R12, R19, 0x40, R56 ;  /* 0x00000040130c7825 */ /* 0x000fe200078e0238 */
[----:B------:R-:W-:Y:S01]  /*1f90*/  ULDC.64 UR4, c[0x0][0x5c0] ;  /* 0x0001700000047ab9 */ /* 0x000fe20000000a00 */
[----:B------:R-:W-:Y:S02]  /*1fa0*/  BSSY B0, `(.L_x_31) ;  /* 0x00001c4000007945 */ /* 0x000fe40003800000 */
[----:B------:R-:W-:Y:S02]  /*1fb0*/  IMAD.IADD R67, R63, 0x1, -R0 ;  /* 0x000000013f437824 */ /* 0x000fe400078e0a00 */
[-C--:B0-----:R-:W-:Y:S02]  /*1fc0*/  IMAD R3, R13, R10.reuse, RZ ;  /* 0x0000000a0d037224 */ /* 0x081fe400078e02ff */
[----:B------:R-:W-:-:S04]  /*1fd0*/  IMAD.WIDE.U32 R4, R12, R10, R4 ;  /* 0x0000000a0c047225 */ /* 0x000fc800078e0004 */
[----:B------:R-:W-:Y:S01]  /*1fe0*/  IMAD R3, R12, R11, R3 ;  /* 0x0000000b0c037224 */ /* 0x000fe200078e0203 */
[----:B------:R-:W-:-:S03]  /*1ff0*/  IADD3 R6, P0, R4, UR4, RZ ;  /* 0x0000000404067c10 */ /* 0x000fc6000ff1e0ff */
[----:B------:R-:W-:Y:S01]  /*2000*/  IMAD.IADD R3, R5, 0x1, R3 ;  /* 0x0000000105037824 */ /* 0x000fe200078e0203 */
[----:B------:R-:W-:-:S04]  /*2010*/  LEA R4, P1, R10, R6, 0x3 ;  /* 0x000000060a047211 */ /* 0x000fc800078218ff */
[----:B------:R-:W-:Y:S01]  /*2020*/  IADD3.X R7, R3, UR5, RZ, P0, !PT ;  /* 0x0000000503077c10 */ /* 0x000fe200087fe4ff */
[----:B------:R-:W-:Y:S01]  /*2030*/  IMAD R3, R58, -0x2, R15 ;  /* 0xfffffffe3a037824 */ /* 0x000fe200078e020f */
[----:B-----5:R-:W-:Y:S02]  /*2040*/  ISETP.NE.AND P0, PT, R23, RZ, PT ;  /* 0x000000ff1700720c */ /* 0x020fe40003f05270 */
[----:B------:R-:W-:Y:S01]  /*2050*/  LEA.HI.X R5, R10, R7, R11, 0x3, P1 ;  /* 0x000000070a057211 */ /* 0x000fe200008f1c0b */
[----:B------:R-:W-:-:S10]  /*2060*/  IMAD.IADD R69, R3, 0x1, -R14 ;  /* 0x0000000103457824 */ /* 0x000fd400078e0a0e */
[----:B------:R-:W-:Y:S05]  /*2070*/  @!P0 BRA `(.L_x_32) ;  /* 0x0000001400188947 */ /* 0x000fea0003800000 */
[----:B------:R-:W0:Y:S01]  /*2080*/  LDC.64 R18, c[0x0][0x5b0] ;  /* 0x00016c00ff127b82 */ /* 0x000e220000000a00 */
[----:B------:R-:W-:Y:S01]  /*2090*/  ULDC.64 UR4, c[0x0][0x5b8] ;  /* 0x00016e0000047ab9 */ /* 0x000fe20000000a00 */
[----:B------:R-:W-:Y:S01]  /*20a0*/  ISETP.GE.AND P2, PT, R69, 0x1, PT ;  /* 0x000000014500780c */ /* 0x000fe20003f46270 */
[----:B------:R-:W-:Y:S01]  /*20b0*/  IMAD.WIDE.U32 R8, R2, UR4, R8 ;  /* 0x0000000402087c25 */ /* 0x000fe2000f8e0008 */
[----:B------:R-:W-:Y:S02]  /*20c0*/  BSSY B1, `(.L_x_33) ;  /* 0x000000e000017945 */ /* 0x000fe40003800000 */
[----:B------:R-:W-:Y:S01]  /*20d0*/  ISETP.LT.OR P4, PT, R67, 0x1, !P2 ;  /* 0x000000014300780c */ /* 0x000fe20005781670 */
[----:B------:R-:W-:Y:S01]  /*20e0*/  IMAD R3, R66, UR4, RZ ;  /* 0x0000000442037c24 */ /* 0x000fe2000f8e02ff */
[----:B------:R-:W1:Y:S01]  /*20f0*/  LDC.64 R20, c[0x0][0x5a8] ;  /* 0x00016a00ff147b82 */ /* 0x000e620000000a00 */
[----:B------:R-:W-:Y:S02]  /*2100*/  IADD3 R8, P0, R14, R8, RZ ;  /* 0x000000080e087210 */ /* 0x000fe40007f1e0ff */
[----:B------:R-:W-:-:S05]  /*2110*/  IMAD R3, R2, UR5, R3 ;  /* 0x0000000502037c24 */ /* 0x000fca000f8e0203 */
[----:B------:R-:W-:Y:S01]  /*2120*/  IADD3.X R9, R65, R9, R3, P0, !PT ;  /* 0x0000000941097210 */ /* 0x000fe200007fe403 */
[-C--:B0-----:R-:W-:Y:S02]  /*2130*/  IMAD R0, R13, R18.reuse, RZ ;  /* 0x000000120d007224 */ /* 0x081fe400078e02ff */
[----:B------:R-:W-:-:S04]  /*2140*/  IMAD.WIDE.U32 R2, R12, R18, R8 ;  /* 0x000000120c027225 */ /* 0x000fc800078e0008 */
[----:B------:R-:W-:Y:S01]  /*2150*/  IMAD R15, R12, R19, R0 ;  /* 0x000000130c0f7224 */ /* 0x000fe200078e0200 */
[----:B-1----:R-:W-:-:S04]  /*2160*/  IADD3 R2, P0, R2, R20, RZ ;  /* 0x0000001402027210 */ /* 0x002fc80007f1e0ff */
[----:B------:R-:W-:Y:S01]  /*2170*/  IADD3.X R3, R21, R3, R15, P0, !PT ;  /* 0x0000000315037210 */ /* 0x000fe200007fe40f */
[----:B------:R-:W-:Y:S08]  /*2180*/  @P4 BRA `(.L_x_34) ;  /* 0x0000000000044947 */ /* 0x000ff00003800000 */
[----:B------:R0:W5:Y:S02]  /*2190*/  LDG.E.U8 R64, desc[UR52][R2.64] ;  /* 0x0000003402407981 */ /* 0x000164000c1e1100 */
.L_x_34:
[----:B------:R-:W-:Y:S05]  /*21a0*/  BSYNC B1 ;  /* 0x0000000000017941 */ /* 0x000fea0003800000 */
.L_x_33:
[----:B-----5:R-:W-:Y:S01]  /*21b0*/  LOP3.LUT R0, R64, 0xffff, RZ, 0xc0, !PT ;  /* 0x0000ffff40007812 */ /* 0x020fe200078ec0ff */
[C---:B------:R-:W-:Y:S01]  /*21c0*/  IMAD.SHL.U32 R10, R18.reuse, 0x8, RZ ;  /* 0x00000008120a7824 */ /* 0x040fe200078e00ff */
[----:B------:R-:W-:Y:S01]  /*21d0*/  SHF.L.U64.HI R11, R18, 0x3, R19 ;  /* 0x00000003120b7819 */ /* 0x000fe20000010213 */
[----:B------:R-:W-:Y:S01]  /*21e0*/  BSSY B1, `(.L_x_35) ;  /* 0x0000016000017945 */ /* 0x000fe20003800000 */
[----:B------:R-:W-:Y:S02]  /*21f0*/  ISETP.GE.AND P1, PT, R69, 0x2, PT ;  /* 0x000000024500780c */ /* 0x000fe40003f26270 */
[----:B------:R-:W-:Y:S01]  /*2200*/  PRMT R0, R0, 0x8880, RZ ;  /* 0x0000888000007816 */ /* 0x000fe200000000ff */
[----:B------:R-:W-:Y:S01]  /*2210*/  IMAD.WIDE.U32 R10, R12, R18, R10 ;  /* 0x000000120c0a7225 */ /* 0x000fe200078e000a */
[C---:B------:R-:W-:Y:S02]  /*2220*/  ISETP.LT.OR P6, PT, R67.reuse, 0x1, !P1 ;  /* 0x000000014300780c */ /* 0x040fe40004fc1670 */
[----:B------:R-:W-:Y:S01]  /*2230*/  ISETP.LT.OR P2, PT, R67, 0x9, !P2 ;  /* 0x000000094300780c */ /* 0x000fe20005741670 */
[----:B------:R-:W-:Y:S01]  /*2240*/  IMAD R13, R0, R23, RZ ;  /* 0x00000017000d7224 */ /* 0x000fe200078e02ff */
[----:B------:R-:W-:Y:S01]  /*2250*/  IADD3 R8, P0, P3, R8, R20, R10 ;  /* 0x0000001408087210 */ /* 0x000fe20007b1e00a */
[----:B------:R-:W-:Y:S01]  /*2260*/  IMAD.IADD R0, R15, 0x1, R11 ;  /* 0x000000010f007824 */ /* 0x000fe200078e020b */
[----:B------:R-:W-:Y:S01]  /*2270*/  ISETP.LT.OR P1, PT, R67, 0x9, !P1 ;  /* 0x000000094300780c */ /* 0x000fe20004f21670 */
[----:B------:R-:W-:-:S03]  /*2280*/  @!P4 IMAD R11, R24, R22, R13 ;  /* 0x00000016180bc224 */ /* 0x000fc600078e020d */
[----:B------:R-:W-:Y:S02]  /*2290*/  IADD3.X R9, R9, R21, R0, P0, P3 ;  /* 0x0000001509097210 */ /* 0x000fe400007e6400 */
[C---:B------:R-:W-:Y:S01]  /*22a0*/  ISETP.GE.AND P3, PT, R69.reuse, 0x9, PT ;  /* 0x000000094500780c */ /* 0x040fe20003f66270 */
[----:B------:R1:W-:Y:S01]  /*22b0*/  @!P4 STG.E.U8 desc[UR52][R6.64], R11 ;  /* 0x0000000b0600c986 */ /* 0x0003e2000c101134 */
[----:B------:R-:W-:Y:S02]  /*22c0*/  ISETP.GE.AND P0, PT, R69, 0xa, PT ;  /* 0x0000000a4500780c */ /* 0x000fe40003f06270 */
[C---:B------:R-:W-:Y:S02]  /*22d0*/  ISETP.LT.OR P5, PT, R67.reuse, 0x1, !P3 ;  /* 0x000000014300780c */ /* 0x040fe40005fa1670 */
[C---:B------:R-:W-:Y:S02]  /*22e0*/  ISETP.LT.OR P4, PT, R67.reuse, 0x1, !P0 ;  /* 0x000000014300780c */ /* 0x040fe40004781670 */
[----:B------:R-:W-:Y:S01]  /*22f0*/  ISETP.LT.OR P3, PT, R67, 0x9, !P3 ;  /* 0x000000094300780c */ /* 0x000fe20005f61670 */
[----:B------:R-:W-:-:S12]  /*2300*/  @P6 BRA `(.L_x_36) ;  /* 0x00000000000c6947 */ /* 0x000fd80003800000 */
[----:B------:R-:W2:Y:S02]  /*2310*/  LDG.E.U8 R64, desc[UR52][R2.64+0x1] ;  /* 0x0000013402407981 */ /* 0x000ea4000c1e1100 */
[----:B--2---:R-:W-:-:S05]  /*2320*/  PRMT R0, R64, 0x8880, RZ ;  /* 0x0000888040007816 */ /* 0x004fca00000000ff */
[----:B------:R-:W-:-:S07]  /*2330*/  IMAD R13, R0, R23, RZ ;  /* 0x00000017000d7224 */ /* 0x000fce00078e02ff */
.L_x_36:
[----:B------:R-:W-:Y:S05]  /*2340*/  BSYNC B1 ;  /* 0x0000000000017941 */ /* 0x000fea0003800000 */
.L_x_35:
[----:B------:R-:W-:Y:S01]  /*2350*/  @!P6 IMAD R25, R25, R22, R13 ;  /* 0x000000161919e224 */ /* 0x000fe200078e020d */
[----:B------:R-:W-:Y:S04]  /*2360*/  BSSY B1, `(.L_x_37) ;  /* 0x0000006000017945 */ /* 0x000fe80003800000 */
[----:B------:R2:W-:Y:S01]  /*2370*/  @!P6 STG.E.U8 desc[UR52][R6.64+0x1], R25 ;  /* 0x000001190600e986 */ /* 0x0005e2000c101134 */
[----:B------:R-:W-:Y:S05]  /*2380*/  @P2 BRA `(.L_x_38) ;  /* 0x00000000000c2947 */ /* 0x000fea0003800000 */
[----:B------:R-:W3:Y:S02]  /*2390*/  LDG.E.U8 R64, desc[UR52][R8.64] ;  /* 0x0000003408407981 */ /* 0x000ee4000c1e1100 */
[----:B---3--:R-:W-:-:S05]  /*23a0*/  PRMT R0, R64, 0x8880, RZ ;  /* 0x0000888040007816 */ /* 0x008fca00000000ff */
[----:B------:R-:W-:-:S07]  /*23b0*/  IMAD R13, R0, R23, RZ ;  /* 0x00000017000d7224 */ /* 0x000fce00078e02ff */
.L_x_38:
[----:B------:R-:W-:Y:S05]  /*23c0*/  BSYNC B1 ;  /* 0x0000000000017941 */ /* 0x000fea0003800000 */
.L_x_37:
[----:B-1----:R-:W-:Y:S01]  /*23d0*/  @!P2 IMAD R11, R26, R22, R13 ;  /* 0x000000161a0ba224 */ /* 0x002fe200078e020d */
[----:B------:R-:W-:Y:S04]  /*23e0*/  BSSY B1, `(.L_x_39) ;  /* 0x0000006000017945 */ /* 0x000fe80003800000 */
[----:B------:R1:W-:Y:S01]  /*23f0*/  @!P2 STG.E.U8 desc[UR52][R4.64], R11 ;  /* 0x0000000b0400a986 */ /* 0x0003e2000c101134 */
[----:B------:R-:W-:Y:S05]  /*2400*/  @P1 BRA `(.L_x_40) ;  /* 0x00000000000c1947 */ /* 0x000fea0003800000 */
[----:B------:R-:W3:Y:S02]  /*2410*/  LDG.E.U8 R64, desc[UR52][R8.64+0x1] ;  /* 0x0000013408407981 */ /* 0x000ee4000c1e1100 */
[----:B---3--:R-:W-:-:S05]  /*2420*/  PRMT R0, R64, 0x8880, RZ ;  /* 0x0000888040007816 */ /* 0x008fca00000000ff */
[----:B------:R-:W-:-:S07]  /*2430*/  IMAD R13, R0, R23, RZ ;  /* 0x00000017000d7224 */ /* 0x000fce00078e02ff */
.L_x_40:
[----:B------:R-:W-:Y:S05]  /*2440*/  BSYNC B1 ;  /* 0x0000000000017941 */ /* 0x000fea0003800000 */
.L_x_39:
[----:B------:R-:W-:Y:S01]  /*2450*/  @!P1 IMAD R27, R27, R22, R13 ;  /* 0x000000161b1b9224 */ /* 0x000fe200078e020d */
[----:B------:R-:W-:Y:S04]  /*2460*/  BSSY B1, `(.L_x_41) ;  /* 0x0000006000017945 */ /* 0x000fe80003800000 */
[----:B------:R3:W-:Y:S01]  /*2470*/  @!P1 STG.E.U8 desc[UR52][R4.64+0x1], R27 ;  /* 0x0000011b04009986 */ /* 0x0007e2000c101134 */
[----:B------:R-:W-:Y:S05]  /*2480*/  @P5 BRA `(.L_x_42) ;  /* 0x00000000000c5947 */ /* 0x000fea0003800000 */
[----:B------:R-:W4:Y:S02]  /*2490*/  LDG.E.U8 R64, desc[UR52][R2.64+0x8] ;  /* 0x0000083402407981 */ /* 0x000f24000c1e1100 */
[----:B----4-:R-:W-:-:S05]  /*24a0*/  PRMT R0, R64, 0x8880, RZ ;  /* 0x0000888040007816 */ /* 0x010fca00000000ff */
[----:B------:R-:W-:-:S07]  /*24b0*/  IMAD R13, R0, R23, RZ ;  /* 0x00000017000d7224 */ /* 0x000fce00078e02ff */
.L_x_42:
[----:B------:R-:W-:Y:S05]  /*24c0*/  BSYNC B1 ;  /* 0x0000000000017941 */ /* 0x000fea0003800000 */
.L_x_41:
[----:B-1----:R-:W-:Y:S01]  /*24d0*/  @!P5 IMAD R11, R28, R22, R13 ;  /* 0x000000161c0bd224 */ /* 0x002fe200078e020d */
[----:B------:R-:W-:Y:S04]  /*24e0*/  BSSY B1, `(.L_x_43) ;  /* 0x0000006000017945 */ /* 0x000fe80003800000 */
[----:B------:R1:W-:Y:S01]  /*24f0*/  @!P5 STG.E.U8 desc[UR52][R6.64+0x8], R11 ;  /* 0x0000080b0600d986 */ /* 0x0003e2000c101134 */
[----:B------:R-:W-:Y:S05]  /*2500*/  @P4 BRA `(.L_x_44) ;  /* 0x00000000000c4947 */ /* 0x000fea0003800000 */
[----:B------:R-:W4:Y:S02]  /*2510*/  LDG.E.U8 R64, desc[UR52][R2.64+0x9] ;  /* 0x0000093402407981 */ /* 0x000f24000c1e1100 */
[----:B----4-:R-:W-:-:S05]  /*2520*/  PRMT R0, R64, 0x8880, RZ ;  /* 0x0000888040007816 */ /* 0x010fca00000000ff */
[----:B------:R-:W-:-:S07]  /*2530*/  IMAD R13, R0, R23, RZ ;  /* 0x00000017000d7224 */ /* 0x000fce00078e02ff */
.L_x_44:
[----:B------:R-:W-:Y:S05]  /*2540*/  BSYNC B1 ;  /* 0x0000000000017941 */ /* 0x000fea0003800000 */
.L_x_43:
[----:B------:R-:W-:Y:S01]  /*2550*/  @!P4 IMAD R29, R29, R22, R13 ;  /* 0x000000161d1dc224 */ /* 0x000fe200078e020d */
[----:B------:R-:W-:Y:S04]  /*2560*/  BSSY B1, `(.L_x_45) ;  /* 0x0000006000017945 */ /* 0x000fe80003800000 */
[----:B------:R4:W-:Y:S01]  /*2570*/  @!P4 STG.E.U8 desc[UR52][R6.64+0x9], R29 ;  /* 0x0000091d0600c986 */ /* 0x0009e2000c101134 */
[----:B------:R-:W-:Y:S05]  /*2580*/  @P3 BRA `(.L_x_46) ;  /* 0x00000000000c3947 */ /* 0x000fea0003800000 */
[----:B------:R-:W5:Y:S02]  /*2590*/  LDG.E.U8 R64, desc[UR52][R8.64+0x8] ;  /* 0x0000083408407981 */ /* 0x000f64000c1e1100 */
[----:B-----5:R-:W-:-:S05]  /*25a0*/  PRMT R0, R64, 0x8880, RZ ;  /* 0x0000888040007816 */ /* 0x020fca00000000ff */
[----:B------:R-:W-:-:S07]  /*25b0*/  IMAD R13, R0, R23, RZ ;  /* 0x00000017000d7224 */ /* 0x000fce00078e02ff */
.L_x_46:
[----:B------:R-:W-:Y:S05]  /*25c0*/  BSYNC B1 ;  /* 0x0000000000017941 */ /* 0x000fea0003800000 */
.L_x_45:
[----:B------:R-:W-:Y:S01]  /*25d0*/  ISETP.LT.OR P0, PT, R67, 0x9, !P0 ;  /* 0x000000094300780c */ /* 0x000fe20004701670 */
[----:B-1----:R-:W-:Y:S01]  /*25e0*/  @!P3 IMAD R11, R30, R22, R13 ;  /* 0x000000161e0bb224 */ /* 0x002fe200078e020d */
[C---:B------:R-:W-:Y:S01]  /*25f0*/  ISETP.GE.AND P4, PT, R69.reuse, 0x11, PT ;  /* 0x000000114500780c */ /* 0x040fe20003f86270 */
[----:B------:R-:W-:Y:S01]  /*2600*/  BSSY B1, `(.L_x_47) ;  /* 0x000000d000017945 */ /* 0x000fe20003800000 */
[C---:B------:R-:W-:Y:S02]  /*2610*/  ISETP.GE.AND P2, PT, R69.reuse, 0x12, PT ;  /* 0x000000124500780c */ /* 0x040fe40003f46270 */
[----:B------:R-:W-:Y:S01]  /*2620*/  ISETP.GE.AND P1, PT, R69, 0x19, PT ;  /* 0x000000194500780c */ /* 0x000fe20003f26270 */
[----:B------:R1:W-:Y:S01]  /*2630*/  @!P3 STG.E.U8 desc[UR52][R4.64+0x8], R11 ;  /* 0x0000080b0400b986 */ /* 0x0003e2000c101134 */
[C---:B------:R-:W-:Y:S02]  /*2640*/  ISETP.LT.OR P5, PT, R67.reuse, 0x1, !P4 ;  /* 0x000000014300780c */ /* 0x040fe400067a1670 */
[----:B------:R-:W-:-:S02]  /*2650*/  ISETP.LT.OR P3, PT, R67, 0x1, !P2 ;  /* 0x000000014300780c */ /* 0x000fc40005761670 */
[C---:B------:R-:W-:Y:S02]  /*2660*/  ISETP.LT.OR P6, PT, R67.reuse, 0x9, !P2 ;  /* 0x000000094300780c */ /* 0x040fe400057c1670 */
[C---:B------:R-:W-:Y:S02]  /*2670*/  ISETP.LT.OR P4, PT, R67.reuse, 0x9, !P4 ;  /* 0x000000094300780c */ /* 0x040fe40006781670 */
[----:B------:R-:W-:Y:S01]  /*2680*/  ISETP.LT.OR P2, PT, R67, 0x1, !P1 ;  /* 0x000000014300780c */ /* 0x000fe20004f41670 */
[----:B------:R-:W-:-:S12]  /*2690*/  @P0 BRA `(.L_x_48) ;  /* 0x00000000000c0947 */ /* 0x000fd80003800000 */
[----:B------:R-:W5:Y:S02]  /*26a0*/  LDG.E.U8 R64, desc[UR52][R8.64+0x9] ;  /* 0x0000093408407981 */ /* 0x000f64000c1e1100 */
[----:B-----5:R-:W-:-:S05]  /*26b0*/  PRMT R0, R64, 0x8880, RZ ;  /* 0x0000888040007816 */ /* 0x020fca00000000ff */
[----:B------:R-:W-:-:S07]  /*26c0*/  IMAD R13, R0, R23, RZ ;  /* 0x00000017000d7224 */ /* 0x000fce00078e02ff */
.L_x_48:
[----:B------:R-:W-:Y:S05]  /*26d0*/  BSYNC B1 ;  /* 0x0000000000017941 */ /* 0x000fea0003800000 */
.L_x_47:
[----:B------:R-:W-:Y:S01]  /*26e0*/  @!P0 IMAD R31, R31, R22, R13 ;  /* 0x000000161f1f8224 */ /* 0x000fe200078e020d */
[----:B------:R-:W-:Y:S04]  /*26f0*/  BSSY B1, `(.L_x_49) ;  /* 0x0000006000017945 */ /* 0x000fe80003800000 */
[----:B------:R0:W-:Y:S01]  /*2700*/  @!P0 STG.E.U8 desc[UR52][R4.64+0x9], R31 ;  /* 0x0000091f04008986 */ /* 0x0001e2000c101134 */
[----:B------:R-:W-:Y:S05]  /*2710*/  @P5 BRA `(.L_x_50) ;  /* 0x00000000000c5947 */ /* 0x000fea0003800000 */
[----:B------:R-:W5:Y:S02]  /*2720*/  LDG.E.U8 R64, desc[UR52][R2.64+0x10] ;  /* 0x0000103402407981 */ /* 0x000f64000c1e1100 */
[----:B-----5:R-:W-:-:S05]  /*2730*/  PRMT R0, R64, 0x8880, RZ ;  /* 0x0000888040007816 */ /* 0x020fca00000000ff */
[----:B------:R-:W-:-:S07]  /*2740*/  IMAD R13, R0, R23, RZ ;  /* 0x00000017000d7224 */ /* 0x000fce00078e02ff */
.L_x_50:
[----:B------:R-:W-:Y:S05]  /*2750*/  BSYNC B1 ;  /* 0x0000000000017941 */ /* 0x000fea0003800000 */
.L_x_49:
[----:B-1----:R-:W-:Y:S01]  /*2760*/  @!P5 IMAD R11, R32, R22, R13 ;  /* 0x00000016200bd224 */ /* 0x002fe200078e020d */
[----:B------:R-:W-:Y:S04]  /*2770*/  BSSY B1, `(.L_x_51) ;  /* 0x0000006000017945 */ /* 0x000fe80003800000 */
[----:B------:R1:W-:Y:S01]  /*2780*/  @!P5 STG.E.U8 desc[UR52][R6.64+0x10], R11 ;  /* 0x0000100b0600d986 */ /* 0x0003e2000c101134 */
[----:B------:R-:W-:Y:S05]  /*2790*/  @P3 BRA `(.L_x_52) ;  /* 0x00000000000c3947 */ /* 0x000fea0003800000 */
[----:B------:R-:W5:Y:S02]  /*27a0*/  LDG.E.U8 R64, desc[UR52][R2.64+0x11] ;  /* 0x0000113402407981 */ /* 0x000f64000c1e1100 */
[----:B-----5:R-:W-:-:S05]  /*27b0*/  PRMT R0, R64, 0x8880, RZ ;  /* 0x0000888040007816 */ /* 0x020fca00000000ff */
[----:B------:R-:W-:-:S07]  /*27c0*/  IMAD R13, R0, R23, RZ ;  /* 0x00000017000d7224 */ /* 0x000fce00078e02ff */
.L_x_52:
[----:B------:R-:W-:Y:S05]  /*27d0*/  BSYNC B1 ;  /* 0x0000000000017941 */ /* 0x000fea0003800000 */
.L_x_51:
[----:B------:R-:W-:Y:S01]  /*27e0*/  @!P3 IMAD R33, R33, R22, R13 ;  /* 0x000000162121b224 */ /* 0x000fe200078e020d */
[----:B------:R-:W-:Y:S04]  /*27f0*/  BSSY B1, `(.L_x_53) ;  /* 0x0000006000017945 */ /* 0x000fe80003800000 */
[----:B------:R0:W-:Y:S01]  /*2800*/  @!P3 STG.E.U8 desc[UR52][R6.64+0x11], R33 ;  /* 0x000011210600b986 */ /* 0x0001e2000c101134 */
[----:B------:R-:W-:Y:S05]  /*2810*/  @P4 BRA `(.L_x_54) ;  /* 0x00000000000c4947 */ /* 0x000fea0003800000 */
[----:B------:R-:W5:Y:S02]  /*2820*/  LDG.E.U8 R64, desc[UR52][R8.64+0x10] ;  /* 0x0000103408407981 */ /* 0x000f64000c1e1100 */
[----:B-----5:R-:W-:-:S05]  /*2830*/  PRMT R0, R64, 0x8880, RZ ;  /* 0x0000888040007816 */ /* 0x020fca00000000ff */
[----:B------:R-:W-:-:S07]  /*2840*/  IMAD R13, R0, R23, RZ ;  /* 0x00000017000d7224 */ /* 0x000fce00078e02ff */
.L_x_54:
[----:B------:R-:W-:Y:S05]  /*2850*/  BSYNC B1 ;  /* 0x0000000000017941 */ /* 0x000fea0003800000 */
.L_x_53:
[----:B-1----:R-:W-:Y:S01]  /*2860*/  @!P4 IMAD R11, R34, R22, R13 ;  /* 0x00000016220bc224 */ /* 0x002fe200078e020d */
[----:B------:R-:W-:Y:S04]  /*2870*/  BSSY B1, `(.L_x_55) ;  /* 0x0000006000017945 */ /* 0x000fe80003800000 */
[----:B------:R1:W-:Y:S01]  /*2880*/  @!P4 STG.E.U8 desc[UR52][R4.64+0x10], R11 ;  /* 0x0000100b0400c986 */ /* 0x0003e2000c101134 */
[----:B------:R-:W-:Y:S05]  /*2890*/  @P6 BRA `(.L_x_56) ;  /* 0x00000000000c6947 */ /* 0x000fea0003800000 */
[----:B------:R-:W5:Y:S02]  /*28a0*/  LDG.E.U8 R64, desc[UR52][R8.64+0x11] ;  /* 0x0000113408407981 */ /* 0x000f64000c1e1100 */
[----:B-----5:R-:W-:-:S05]  /*28b0*/  PRMT R0, R64, 0x8880, RZ ;  /* 0x0000888040007816 */ /* 0x020fca00000000ff */
[----:B------:R-:W-:-:S07]  /*28c0*/  IMAD R13, R0, R23, RZ ;  /* 0x00000017000d7224 */ /* 0x000fce00078e02ff */
.L_x_56:
[----:B------:R-:W-:Y:S05]  /*28d0*/  BSYNC B1 ;  /* 0x0000000000017941 */ /* 0x000fea0003800000 */
.L_x_55:
[----:B------:R-:W-:Y:S01]  /*28e0*/  @!P6 IMAD R35, R35, R22, R13 ;  /* 0x000000162323e224 */ /* 0x000fe200078e020d */
[----:B------:R-:W-:Y:S04]  /*28f0*/  BSSY B1, `(.L_x_57) ;  /* 0x0000006000017945 */ /* 0x000fe80003800000 */
[----:B------:R0:W-:Y:S01]  /*2900*/  @!P6 STG.E.U8 desc[UR52][R4.64+0x11], R35 ;  /* 0x000011230400e986 */ /* 0x0001e2000c101134 */
[----:B------:R-:W-:Y:S05]  /*2910*/  @P2 BRA `(.L_x_58) ;  /* 0x00000000000c2947 */ /* 0x000fea0003800000 */
[----:B------:R-:W5:Y:S02]  /*2920*/  LDG.E.U8 R64, desc[UR52][R2.64+0x18] ;  /* 0x0000183402407981 */ /* 0x000f64000c1e1100 */
[----:B-----5:R-:W-:-:S05]  /*2930*/  PRMT R0, R64, 0x8880, RZ ;  /* 0x0000888040007816 */ /* 0x020fca00000000ff */
[----:B------:R-:W-:-:S07]  /*2940*/  IMAD R13, R0, R23, RZ ;  /* 0x00000017000d7224 */ /* 0x000fce00078e02ff */
.L_x_58:
[----:B------:R-:W-:Y:S05]  /*2950*/  BSYNC B1 ;  /* 0x0000000000017941 */ /* 0x000fea0003800000 */
.L_x_57:
[C---:B------:R-:W-:Y:S01]  /*2960*/  ISETP.GE.AND P0, PT, R69.reuse, 0x1a, PT ;  /* 0x0000001a4500780c */ /* 0x040fe20003f06270 */
[----:B-1----:R-:W-:Y:S01]  /*2970*/  @!P2 IMAD R11, R36, R22, R13 ;  /* 0x00000016240ba224 */ /* 0x002fe200078e020d */
[----:B------:R-:W-:Y:S01]  /*2980*/  ISETP.GE.AND P3, PT, R69, 0x21, PT ;  /* 0x000000214500780c */ /* 0x000fe20003f66270 */
[----:B------:R-:W-:Y:S01]  /*2990*/  BSSY B1, `(.L_x_59) ;  /* 0x000000d000017945 */ /* 0x000fe20003800000 */
[----:B------:R-:W-:Y:S02]  /*29a0*/  ISETP.LT.OR P6, PT, R67, 0x1, !P0 ;  /* 0x000000014300780c */ /* 0x000fe400047c1670 */
[----:B------:R1:W-:Y:S01]  /*29b0*/  @!P2 STG.E.U8 desc[UR52][R6.64+0x18], R11 ;  /* 0x0000180b0600a986 */ /* 0x0003e2000c101134 */
[----:B------:R-:W-:Y:S02]  /*29c0*/  ISETP.GE.AND P2, PT, R69, 0x22, PT ;  /* 0x000000224500780c */ /* 0x000fe40003f46270 */
[C---:B------:R-:W-:Y:S02]  /*29d0*/  ISETP.LT.OR P5, PT, R67.reuse, 0x1, !P3 ;  /* 0x000000014300780c */ /* 0x040fe40005fa1670 */
[----:B------:R-:W-:-:S02]  /*29e0*/  ISETP.LT.OR P1, PT, R67, 0x9, !P1 ;  /* 0x000000094300780c */ /* 0x000fc40004f21670 */
[C---:B------:R-:W-:Y:S02]  /*29f0*/  ISETP.LT.OR P0, PT, R67.reuse, 0x9, !P0 ;  /* 0x000000094300780c */ /* 0x040fe40004701670 */
[C---:B------:R-:W-:Y:S02]  /*2a00*/  ISETP.LT.OR P4, PT, R67.reuse, 0x1, !P2 ;  /* 0x000000014300780c */ /* 0x040fe40005781670 */
[----:B------:R-:W-:Y:S01]  /*2a10*/  ISETP.LT.OR P3, PT, R67, 0x9, !P3 ;  /* 0x000000094300780c */ /* 0x000fe20005f61670 */
[----:B-1----:R-:W-:-:S12]  /*2a20*/  @P6 BRA `(.L_x_60) ;  /* 0x00000000000c6947 */ /* 0x002fd80003800000 */
[----:B------:R-:W5:Y:S02]  /*2a30*/  LDG.E.U8 R64, desc[UR52][R2.64+0x19] ;  /* 0x0000193402407981 */ /* 0x000f64000c1e1100 */
[----:B-----5:R-:W-:-:S05]  /*2a40*/  PRMT R0, R64, 0x8880, RZ ;  /* 0x0000888040007816 */ /* 0x020fca00000000ff */
[----:B------:R-:W-:-:S07]  /*2a50*/  IMAD R13, R0, R23, RZ ;  /* 0x00000017000d7224 */ /* 0x000fce00078e02ff */
.L_x_60:
[----:B------:R-:W-:Y:S05]  /*2a60*/  BSYNC B1 ;  /* 0x0000000000017941 */ /* 0x000fea0003800000 */
.L_x_59:
[----:B------:R-:W-:Y:S01]  /*2a70*/  @!P6 IMAD R37, R37, R22, R13 ;  /* 0x000000162525e224 */ /* 0x000fe200078e020d */
[----:B------:R-:W-:Y:S04]  /*2a80*/  BSSY B1, `(.L_x_61) ;  /* 0x0000006000017945 */ /* 0x000fe80003800000 */
[----:B------:R1:W-:Y:S01]  /*2a90*/  @!P6 STG.E.U8 desc[UR52][R6.64+0x19], R37 ;  /* 0x000019250600e986 */ /* 0x0003e2000c101134 */
[----:B------:R-:W-:Y:S05]  /*2aa0*/  @P1 BRA `(.L_x_62) ;  /* 0x00000000000c1947 */ /* 0x000fea0003800000 */
[----:B------:R-:W5:Y:S02]  /*2ab0*/  LDG.E.U8 R64, desc[UR52][R8.64+0x18] ;  /* 0x0000183408407981 */ /* 0x000f64000c1e1100 */
[----:B-----5:R-:W-:-:S05]  /*2ac0*/  PRMT R0, R64, 0x8880, RZ ;  /* 0x0000888040007816 */ /* 0x020fca00000000ff */
[----:B------:R-:W-:-:S07]  /*2ad0*/  IMAD R13, R0, R23, RZ ;  /* 0x00000017000d7224 */ /* 0x000fce00078e02ff */
.L_x_62:
[----:B------:R-:W-:Y:S05]  /*2ae0*/  BSYNC B1 ;  /* 0x0000000000017941 */ /* 0x000fea0003800000 */
.L_x_61:
[----:B------:R-:W-:Y:S01]  /*2af0*/  @!P1 IMAD R11, R38, R22, R13 ;  /* 0x00000016260b9224 */ /* 0x000fe200078e020d */
[----:B------:R-:W-:Y:S04]  /*2b00*/  BSSY B1, `(.L_x_63) ;  /* 0x0000006000017945 */ /* 0x000fe80003800000 */
[----:B------:R0:W-:Y:S01]  /*2b10*/  @!P1 STG.E.U8 desc[UR52][R4.64+0x18], R11 ;  /* 0x0000180b04009986 */ /* 0x0001e2000c101134 */
[----:B------:R-:W-:Y:S05]  /*2b20*/  @P0 BRA `(.L_x_64) ;  /* 0x00000000000c0947 */ /* 0x000fea0003800000 */
[----:B------:R-:W5:Y:S02]  /*2b30*/  LDG.E.U8 R64, desc[UR52][R8.64+0x19] ;  /* 0x0000193408407981 */ /* 0x000f64000c1e1100 */
[----:B-----5:R-:W-:-:S05]  /*2b40*/  PRMT R0, R64, 0x8880, RZ ;  /* 0x0000888040007816 */ /* 0x020fca00000000ff */
[----:B------:R-:W-:-:S07]  /*2b50*/  IMAD R13, R0, R23, RZ ;  /* 0x00000017000d7224 */ /* 0x000fce00078e02ff */
.L_x_64:
[----:B------:R-:W-:Y:S05]  /*2b60*/  BSYNC B1 ;  /* 0x0000000000017941 */ /* 0x000fea0003800000 */
.L_x_63:
[----:B------:R-:W-:Y:S01]  /*2b70*/  @!P0 IMAD R39, R39, R22, R13 ;  /* 0x0000001627278224 */ /* 0x000fe200078e020d */
[----:B------:R-:W-:Y:S04]  /*2b80*/  BSSY B1, `(.L_x_65) ;  /* 0x0000006000017945 */ /* 0x000fe80003800000 */
[----:B------:R0:W-:Y:S01]  /*2b90*/  @!P0 STG.E.U8 desc[UR52][R4.64+0x19], R39 ;  /* 0x0000192704008986 */ /* 0x0001e2000c101134 */
[----:B------:R-:W-:Y:S05]  /*2ba0*/  @P5 BRA `(.L_x_66) ;  /* 0x00000000000c5947 */ /* 0x000fea0003800000 */
[----:B------:R-:W5:Y:S02]  /*2bb0*/  LDG.E.U8 R64, desc[UR52][R2.64+0x20] ;  /* 0x0000203402407981 */ /* 0x000f64000c1e1100 */
[----:B-----5:R-:W-:-:S05]  /*2bc0*/  PRMT R0, R64, 0x8880, RZ ;  /* 0x0000888040007816 */ /* 0x020fca00000000ff */
[----:B------:R-:W-:-:S07]  /*2bd0*/  IMAD R13, R0, R23, RZ ;  /* 0x00000017000d7224 */ /* 0x000fce00078e02ff */
.L_x_66:
[----:B------:R-:W-:Y:S05]  /*2be0*/  BSYNC B1 ;  /* 0x0000000000017941 */ /* 0x000fea0003800000 */
.L_x_65:
[----:B0-----:R-:W-:Y:S01]  /*2bf0*/  @!P5 IMAD R11, R40, R22, R13 ;  /* 0x00000016280bd224 */ /* 0x001fe200078e020d */
[----:B------:R-:W-:Y:S04]  /*2c00*/  BSSY B1, `(.L_x_67) ;  /* 0x0000006000017945 */ /* 0x000fe80003800000 */
[----:B------:R0:W-:Y:S01]  /*2c10*/  @!P5 STG.E.U8 desc[UR52][R6.64+0x20], R11 ;  /* 0x0000200b0600d986 */ /* 0x0001e2000c101134 */
[----:B------:R-:W-:Y:S05]  /*2c20*/  @P4 BRA `(.L_x_68) ;  /* 0x00000000000c4947 */ /* 0x000fea0003800000 */
[----:B------:R-:W5:Y:S02]  /*2c30*/  LDG.E.U8 R64, desc[UR52][R2.64+0x21] ;  /* 0x0000213402407981 */ /* 0x000f64000c1e1100 */
[----:B-----5:R-:W-:-:S05]  /*2c40*/  PRMT R0, R64, 0x8880, RZ ;  /* 0x0000888040007816 */ /* 0x020fca00000000ff */
[----:B------:R-:W-:-:S07]  /*2c50*/  IMAD R13, R0, R23, RZ ;  /* 0x00000017000d7224 */ /* 0x000fce00078e02ff */
.L_x_68:
[----:B------:R-:W-:Y:S05]  /*2c60*/  BSYNC B1 ;  /* 0x0000000000017941 */ /* 0x000fea0003800000 */
.L_x_67:
[----:B------:R-:W-:Y:S01]  /*2c70*/  @!P4 IMAD R41, R41, R22, R13 ;  /* 0x000000162929c224 */ /* 0x000fe200078e020d */
[----:B------:R-:W-:Y:S04]  /*2c80*/  BSSY B1, `(.L_x_69) ;  /* 0x0000006000017945 */ /* 0x000fe80003800000 */
[----:B------:R0:W-:Y:S01]  /*2c90*/  @!P4 STG.E.U8 desc[UR52][R6.64+0x21], R41 ;  /* 0x000021290600c986 */ /* 0x0001e2000c101134 */
[----:B------:R-:W-:Y:S05]  /*2ca0*/  @P3 BRA `(.L_x_70) ;  /* 0x00000000000c3947 */ /* 0x000fea0003800000 */
[----:B------:R-:W5:Y:S02]  /*2cb0*/  LDG.E.U8 R64, desc[UR52][R8.64+0x20] ;  /* 0x0000203408407981 */ /* 0x000f64000c1e1100 */
[----:B-----5:R-:W-:-:S05]  /*2cc0*/  PRMT R0, R64, 0x8880, RZ ;  /* 0x0000888040007816 */ /* 0x020fca00000000ff */
[----:B------:R-:W-:-:S07]  /*2cd0*/  IMAD R13, R0, R23, RZ ;  /* 0x00000017000d7224 */ /* 0x000fce00078e02ff */
.L_x_70:
[----:B------:R-:W-:Y:S05]  /*2ce0*/  BSYNC B1 ;  /* 0x0000000000017941 */ /* 0x000fea0003800000 */
.L_x_69:
[----:B------:R-:W-:Y:S01]  /*2cf0*/  ISETP.LT.OR P2, PT, R67, 0x9, !P2 ;  /* 0x000000094300780c */ /* 0x000fe20005741670 */
[----:B0-----:R-:W-:Y:S01]  /*2d00*/  @!P3 IMAD R11, R42, R22, R13 ;  /* 0x000000162a0bb224 */ /* 0x001fe200078e020d */
        /* <DEDUP_REMOVED lines=14> */
.L_x_72:
[----:B------:R-:W-:Y:S05]  /*2df0*/  BSYNC B1 ;  /* 0x0000000000017941 */ /* 0x000fea0003800000 */
.L_x_71:
[----:B------:R-:W-:Y:S01]  /*2e00*/  @!P2 IMAD R43, R43, R22, R13 ;  /* 0x000000162b2ba224 */ /* 0x000fe200078e020d */
[----:B------:R-:W-:Y:S04]  /*2e10*/  BSSY B1, `(.L_x_73) ;  /* 0x0000006000017945 */ /* 0x000fe80003800000 */
[----:B------:R0:W-:Y:S01]  /*2e20*/  @!P2 STG.E.U8 desc[UR52][R4.64+0x21], R43 ;  /* 0x0000212b0400a986 */ /* 0x0001e2000c101134 */
[----:B------:R-:W-:Y:S05]  /*2e30*/  @P5 BRA `(.L_x_74) ;  /* 0x00000000000c5947 */ /* 0x000fea0003800000 */
[----:B------:R-:W5:Y:S02]  /*2e40*/  LDG.E.U8 R64, desc[UR52][R2.64+0x28] ;  /* 0x0000283402407981 */ /* 0x000f64000c1e1100 */
[----:B-----5:R-:W-:-:S05]  /*2e50*/  PRMT R0, R64, 0x8880, RZ ;  /* 0x0000888040007816 */ /* 0x020fca00000000ff */
[----:B------:R-:W-:-:S07]  /*2e60*/  IMAD R13, R0, R23, RZ ;  /* 0x00000017000d7224 */ /* 0x000fce00078e02ff */
.L_x_74:
[----:B------:R-:W-:Y:S05]  /*2e70*/  BSYNC B1 ;  /* 0x0000000000017941 */ /* 0x000fea0003800000 */
.L_x_73:
[----:B0-----:R-:W-:Y:S01]  /*2e80*/  @!P5 IMAD R11, R44, R22, R13 ;  /* 0x000000162c0bd224 */ /* 0x001fe200078e020d */
[----:B------:R-:W-:Y:S04]  /*2e90*/  BSSY B1, `(.L_x_75) ;  /* 0x0000006000017945 */ /* 0x000fe80003800000 */
[----:B------:R0:W-:Y:S01]  /*2ea0*/  @!P5 STG.E.U8 desc[UR52][R6.64+0x28], R11 ;  /* 0x0000280b0600d986 */ /* 0x0001e2000c101134 */
[----:B------:R-:W-:Y:S05]  /*2eb0*/  @P3 BRA `(.L_x_76) ;  /* 0x00000000000c3947 */ /* 0x000fea0003800000 */
[----:B------:R-:W5:Y:S02]  /*2ec0*/  LDG.E.U8 R64, desc[UR52][R2.64+0x29] ;  /* 0x0000293402407981 */ /* 0x000f64000c1e1100 */
[----:B-----5:R-:W-:-:S05]  /*2ed0*/  PRMT R0, R64, 0x8880, RZ ;  /* 0x0000888040007816 */ /* 0x020fca00000000ff */
[----:B------:R-:W-:-:S07]  /*2ee0*/  IMAD R13, R0, R23, RZ ;  /* 0x00000017000d7224 */ /* 0x000fce00078e02ff */
.L_x_76:
[----:B------:R-:W-:Y:S05]  /*2ef0*/  BSYNC B1 ;  /* 0x0000000000017941 */ /* 0x000fea0003800000 */
.L_x_75:
[----:B------:R-:W-:Y:S01]  /*2f00*/  @!P3 IMAD R45, R45, R22, R13 ;  /* 0x000000162d2db224 */ /* 0x000fe200078e020d */
[----:B------:R-:W-:Y:S04]  /*2f10*/  BSSY B1, `(.L_x_77) ;  /* 0x0000006000017945 */ /* 0x000fe80003800000 */
[----:B------:R0:W-:Y:S01]  /*2f20*/  @!P3 STG.E.U8 desc[UR52][R6.64+0x29], R45 ;  /* 0x0000292d0600b986 */ /* 0x0001e2000c101134 */
[----:B------:R-:W-:Y:S05]  /*2f30*/  @P4 BRA `(.L_x_78) ;  /* 0x00000000000c4947 */ /* 0x000fea0003800000 */
[----:B------:R-:W5:Y:S02]  /*2f40*/  LDG.E.U8 R64, desc[UR52][R8.64+0x28] ;  /* 0x0000283408407981 */ /* 0x000f64000c1e1100 */
[----:B-----5:R-:W-:-:S05]  /*2f50*/  PRMT R0, R64, 0x8880, RZ ;  /* 0x0000888040007816 */ /* 0x020fca00000000ff */
[----:B------:R-:W-:-:S07]  /*2f60*/  IMAD R13, R0, R23, RZ ;  /* 0x00000017000d7224 */ /* 0x000fce00078e02ff */
.L_x_78:
[----:B------:R-:W-:Y:S05]  /*2f70*/  BSYNC B1 ;  /* 0x0000000000017941 */ /* 0x000fea0003800000 */
.L_x_77:
[----:B0-----:R-:W-:Y:S01]  /*2f80*/  @!P4 IMAD R11, R46, R22, R13 ;  /* 0x000000162e0bc224 */ /* 0x001fe200078e020d */
[----:B------:R-:W-:Y:S04]  /*2f90*/  BSSY B1, `(.L_x_79) ;  /* 0x0000006000017945 */ /* 0x000fe80003800000 */
[----:B------:R0:W-:Y:S01]  /*2fa0*/  @!P4 STG.E.U8 desc[UR52][R4.64+0x28], R11 ;  /* 0x0000280b0400c986 */ /* 0x0001e2000c101134 */
[----:B------:R-:W-:Y:S05]  /*2fb0*/  @P1 BRA `(.L_x_80) ;  /* 0x00000000000c1947 */ /* 0x000fea0003800000 */
[----:B------:R-:W5:Y:S02]  /*2fc0*/  LDG.E.U8 R64, desc[UR52][R8.64+0x29] ;  /* 0x0000293408407981 */ /* 0x000f64000c1e1100 */
[----:B-----5:R-:W-:-:S05]  /*2fd0*/  PRMT R0, R64, 0x8880, RZ ;  /* 0x0000888040007816 */ /* 0x020fca00000000ff */
[----:B------:R-:W-:-:S07]  /*2fe0*/  IMAD R13, R0, R23, RZ ;  /* 0x00000017000d7224 */ /* 0x000fce00078e02ff */
.L_x_80:
[----:B------:R-:W-:Y:S05]  /*2ff0*/  BSYNC B1 ;  /* 0x0000000000017941 */ /* 0x000fea0003800000 */
.L_x_79:
[----:B------:R-:W-:Y:S01]  /*3000*/  @!P1 IMAD R47, R47, R22, R13 ;  /* 0x000000162f2f9224 */ /* 0x000fe200078e020d */
[----:B------:R-:W-:Y:S04]  /*3010*/  BSSY B1, `(.L_x_81) ;  /* 0x0000006000017945 */ /* 0x000fe80003800000 */
[----:B------:R0:W-:Y:S01]  /*3020*/  @!P1 STG.E.U8 desc[UR52][R4.64+0x29], R47 ;  /* 0x0000292f04009986 */ /* 0x0001e2000c101134 */
[----:B------:R-:W-:Y:S05]  /*3030*/  @P6 BRA `(.L_x_82) ;  /* 0x00000000000c6947 */ /* 0x000fea0003800000 */
[----:B------:R-:W5:Y:S02]  /*3040*/  LDG.E.U8 R64, desc[UR52][R2.64+0x30] ;  /* 0x0000303402407981 */ /* 0x000f64000c1e1100 */
[----:B-----5:R-:W-:-:S05]  /*3050*/  PRMT R0, R64, 0x8880, RZ ;  /* 0x0000888040007816 */ /* 0x020fca00000000ff */
[----:B------:R-:W-:-:S07]  /*3060*/  IMAD R13, R0, R23, RZ ;  /* 0x00000017000d7224 */ /* 0x000fce00078e02ff */
.L_x_82:
[----:B------:R-:W-:Y:S05]  /*3070*/  BSYNC B1 ;  /* 0x0000000000017941 */ /* 0x000fea0003800000 */
.L_x_81:
[C---:B------:R-:W-:Y:S01]  /*3080*/  ISETP.GE.AND P3, PT, R69.reuse, 0x32, PT ;  /* 0x000000324500780c */ /* 0x040fe20003f66270 */
[----:B0-----:R-:W-:Y:S01]  /*3090*/  @!P6 IMAD R11, R48, R22, R13 ;  /* 0x00000016300be224 */ /* 0x001fe200078e020d */
[----:B------:R-:W-:Y:S01]  /*30a0*/  ISETP.GE.AND P2, PT, R69, 0x39, PT ;  /* 0x000000394500780c */ /* 0x000fe20003f46270 */
[----:B------:R-:W-:Y:S01]  /*30b0*/  BSSY B1, `(.L_x_83) ;  /* 0x000000d000017945 */ /* 0x000fe20003800000 */
[----:B------:R-:W-:Y:S02]  /*30c0*/  ISETP.LT.OR P4, PT, R67, 0x1, !P3 ;  /* 0x000000014300780c */ /* 0x000fe40005f81670 */
        /* <DEDUP_REMOVED lines=11> */
.L_x_84:
[----:B------:R-:W-:Y:S05]  /*3180*/  BSYNC B1 ;  /* 0x0000000000017941 */ /* 0x000fea0003800000 */
.L_x_83:
[----:B------:R-:W-:Y:S01]  /*3190*/  @!P4 IMAD R49, R49, R22, R13 ;  /* 0x000000163131c224 */ /* 0x000fe200078e020d */
[----:B------:R-:W-:Y:S04]  /*31a0*/  BSSY B1, `(.L_x_85) ;  /* 0x0000006000017945 */ /* 0x000fe80003800000 */
[----:B------:R0:W-:Y:S01]  /*31b0*/  @!P4 STG.E.U8 desc[UR52][R6.64+0x31], R49 ;  /* 0x000031310600c986 */ /* 0x0001e2000c101134 */
[----:B------:R-:W-:Y:S05]  /*31c0*/  @P0 BRA `(.L_x_86) ;  /* 0x00000000000c0947 */ /* 0x000fea0003800000 */
[----:B------:R-:W5:Y:S02]  /*31d0*/  LDG.E.U8 R64, desc[UR52][R8.64+0x30] ;  /* 0x0000303408407981 */ /* 0x000f64000c1e1100 */
[----:B-----5:R-:W-:-:S05]  /*31e0*/  PRMT R0, R64, 0x8880, RZ ;  /* 0x0000888040007816 */ /* 0x020fca00000000ff */
[----:B------:R-:W-:-:S07]  /*31f0*/  IMAD R13, R0, R23, RZ ;  /* 0x00000017000d7224 */ /* 0x000fce00078e02ff */
.L_x_86:
[----:B------:R-:W-:Y:S05]  /*3200*/  BSYNC B1 ;  /* 0x0000000000017941 */ /* 0x000fea0003800000 */
.L_x_85:
[----:B0-----:R-:W-:Y:S01]  /*3210*/  @!P0 IMAD R11, R50, R22, R13 ;  /* 0x00000016320b8224 */ /* 0x001fe200078e020d */
[----:B------:R-:W-:Y:S04]  /*3220*/  BSSY B1, `(.L_x_87) ;  /* 0x0000006000017945 */ /* 0x000fe80003800000 */
[----:B------:R0:W-:Y:S01]  /*3230*/  @!P0 STG.E.U8 desc[UR52][R4.64+0x30], R11 ;  /* 0x0000300b04008986 */ /* 0x0001e2000c101134 */
[----:B------:R-:W-:Y:S05]  /*3240*/  @P3 BRA `(.L_x_88) ;  /* 0x00000000000c3947 */ /* 0x000fea0003800000 */
[----:B------:R-:W5:Y:S02]  /*3250*/  LDG.E.U8 R64, desc[UR52][R8.64+0x31] ;  /* 0x0000313408407981 */ /* 0x000f64000c1e1100 */
[----:B-----5:R-:W-:-:S05]  /*3260*/  PRMT R0, R64, 0x8880, RZ ;  /* 0x0000888040007816 */ /* 0x020fca00000000ff */
[----:B------:R-:W-:-:S07]  /*3270*/  IMAD R13, R0, R23, RZ ;  /* 0x00000017000d7224 */ /* 0x000fce00078e02ff */
.L_x_88:
[----:B------:R-:W-:Y:S05]  /*3280*/  BSYNC B1 ;  /* 0x0000000000017941 */ /* 0x000fea0003800000 */
.L_x_87:
[----:B------:R-:W-:Y:S01]  /*3290*/  @!P3 IMAD R51, R51, R22, R13 ;  /* 0x000000163333b224 */ /* 0x000fe200078e020d */
[----:B------:R-:W-:Y:S04]  /*32a0*/  BSSY B1, `(.L_x_89) ;  /* 0x0000006000017945 */ /* 0x000fe80003800000 */
[----:B------:R0:W-:Y:S01]  /*32b0*/  @!P3 STG.E.U8 desc[UR52][R4.64+0x31], R51 ;  /* 0x000031330400b986 */ /* 0x0001e2000c101134 */
[----:B------:R-:W-:Y:S05]  /*32c0*/  @P6 BRA `(.L_x_90) ;  /* 0x00000000000c6947 */ /* 0x000fea0003800000 */
[----:B------:R-:W5:Y:S02]  /*32d0*/  LDG.E.U8 R64, desc[UR52][R2.64+0x38] ;  /* 0x0000383402407981 */ /* 0x000f64000c1e1100 */
[----:B-----5:R-:W-:-:S05]  /*32e0*/  PRMT R0, R64, 0x8880, RZ ;  /* 0x0000888040007816 */ /* 0x020fca00000000ff */
[----:B------:R-:W-:-:S07]  /*32f0*/  IMAD R13, R0, R23, RZ ;  /* 0x00000017000d7224 */ /* 0x000fce00078e02ff */
.L_x_90:
[----:B------:R-:W-:Y:S05]  /*3300*/  BSYNC B1 ;  /* 0x0000000000017941 */ /* 0x000fea0003800000 */
.L_x_89:
[----:B0-----:R-:W-:Y:S01]  /*3310*/  @!P6 IMAD R11, R52, R22, R13 ;  /* 0x00000016340be224 */ /* 0x001fe200078e020d */
[----:B------:R-:W-:Y:S04]  /*3320*/  BSSY B1, `(.L_x_91) ;  /* 0x0000006000017945 */ /* 0x000fe80003800000 */
[----:B------:R0:W-:Y:S01]  /*3330*/  @!P6 STG.E.U8 desc[UR52][R6.64+0x38], R11 ;  /* 0x0000380b0600e986 */ /* 0x0001e2000c101134 */
[----:B------:R-:W-:Y:S05]  /*3340*/  @P5 BRA `(.L_x_92) ;  /* 0x00000000000c5947 */ /* 0x000fea0003800000 */
[----:B------:R-:W5:Y:S02]  /*3350*/  LDG.E.U8 R64, desc[UR52][R2.64+0x39] ;  /* 0x0000393402407981 */ /* 0x000f64000c1e1100 */
[----:B-----5:R-:W-:-:S05]  /*3360*/  PRMT R0, R64, 0x8880, RZ ;  /* 0x0000888040007816 */ /* 0x020fca00000000ff */
[----:B------:R-:W-:-:S07]  /*3370*/  IMAD R13, R0, R23, RZ ;  /* 0x00000017000d7224 */ /* 0x000fce00078e02ff */
.L_x_92:
[----:B------:R-:W-:Y:S05]  /*3380*/  BSYNC B1 ;  /* 0x0000000000017941 */ /* 0x000fea0003800000 */
.L_x_91:
[----:B------:R-:W-:Y:S01]  /*3390*/  @!P5 IMAD R53, R53, R22, R13 ;  /* 0x000000163535d224 */ /* 0x000fe200078e020d */
[----:B------:R-:W-:Y:S04]  /*33a0*/  BSSY B1, `(.L_x_93) ;  /* 0x0000006000017945 */ /* 0x000fe80003800000 */
[----:B------:R0:W-:Y:S01]  /*33b0*/  @!P5 STG.E.U8 desc[UR52][R6.64+0x39], R53 ;  /* 0x000039350600d986 */ /* 0x0001e2000c101134 */
[----:B------:R-:W-:Y:S05]  /*33c0*/  @P2 BRA `(.L_x_94) ;  /* 0x00000000000c2947 */ /* 0x000fea0003800000 */
[----:B------:R-:W5:Y:S02]  /*33d0*/  LDG.E.U8 R64, desc[UR52][R8.64+0x38] ;  /* 0x0000383408407981 */ /* 0x000f64000c1e1100 */
[----:B-----5:R-:W-:-:S05]  /*33e0*/  PRMT R0, R64, 0x8880, RZ ;  /* 0x0000888040007816 */ /* 0x020fca00000000ff */
[----:B------:R-:W-:-:S07]  /*33f0*/  IMAD R13, R0, R23, RZ ;  /* 0x00000017000d7224 */ /* 0x000fce00078e02ff */
.L_x_94:
[----:B------:R-:W-:Y:S05]  /*3400*/  BSYNC B1 ;  /* 0x0000000000017941 */ /* 0x000fea0003800000 */
.L_x_93:
[----:B------:R-:W-:Y:S01]  /*3410*/  @!P2 IMAD R3, R54, R22, R13 ;  /* 0x000000163603a224 */ /* 0x000fe200078e020d */
[----:B------:R-:W-:Y:S01]  /*3420*/  ISETP.LT.OR P1, PT, R67, 0x9, !P1 ;  /* 0x000000094300780c */ /* 0x000fe20004f21670 */
[----:B------:R-:W-:Y:S03]  /*3430*/  BSSY B1, `(.L_x_95) ;  /* 0x0000006000017945 */ /* 0x000fe60003800000 */
[----:B------:R0:W-:Y:S09]  /*3440*/  @!P2 STG.E.U8 desc[UR52][R4.64+0x38], R3 ;  /* 0x000038030400a986 */ /* 0x0001f2000c101134 */
[----:B------:R-:W-:Y:S05]  /*3450*/  @P1 BRA `(.L_x_96) ;  /* 0x00000000000c1947 */ /* 0x000fea0003800000 */
[----:B------:R-:W5:Y:S02]  /*3460*/  LDG.E.U8 R64, desc[UR52][R8.64+0x39] ;  /* 0x0000393408407981 */ /* 0x000f64000c1e1100 */
[----:B-----5:R-:W-:-:S05]  /*3470*/  PRMT R0, R64, 0x8880, RZ ;  /* 0x0000888040007816 */ /* 0x020fca00000000ff */
[----:B------:R-:W-:-:S07]  /*3480*/  IMAD R13, R0, R23, RZ ;  /* 0x00000017000d7224 */ /* 0x000fce00078e02ff */
.L_x_96:
[----:B------:R-:W-:Y:S05]  /*3490*/  BSYNC B1 ;  /* 0x0000000000017941 */ /* 0x000fea0003800000 */
.L_x_95:
[----:B------:R-:W-:Y:S01]  /*34a0*/  IMAD R13, R55, R22, R13 ;  /* 0x00000016370d7224 */ /* 0x000fe200078e020d */
[----:B------:R-:W-:Y:S06]  /*34b0*/  @P1 BRA `(.L_x_97) ;  /* 0x0000000400c81947 */ /* 0x000fec0003800000 */
[----:B------:R0:W-:Y:S01]  /*34c0*/  STG.E.U8 desc[UR52][R4.64+0x39], R13 ;  /* 0x0000390d04007986 */ /* 0x0001e2000c101134 */
[----:B------:R-:W-:Y:S05]  /*34d0*/  BRA `(.L_x_97) ;  /* 0x0000000400c07947 */ /* 0x000fea0003800000 */
.L_x_32:
[C---:B------:R-:W-:Y:S02]  /*34e0*/  ISETP.GE.AND P3, PT, R69.reuse, 0x1, PT ;  /* 0x000000014500780c */ /* 0x040fe40003f66270 */
[----:B------:R-:W-:Y:S02]  /*34f0*/  ISETP.GE.AND P4, PT, R69, 0x2, PT ;  /* 0x000000024500780c */ /* 0x000fe40003f86270 */
[C---:B------:R-:W-:Y:S02]  /*3500*/  ISETP.LT.OR P0, PT, R67.reuse, 0x1, !P3 ;  /* 0x000000014300780c */ /* 0x040fe40005f01670 */
[C---:B------:R-:W-:Y:S02]  /*3510*/  ISETP.LT.OR P5, PT, R67.reuse, 0x1, !P4 ;  /* 0x000000014300780c */ /* 0x040fe400067a1670 */
[----:B------:R-:W-:Y:S02]  /*3520*/  ISETP.LT.OR P3, PT, R67, 0x9, !P3 ;  /* 0x000000094300780c */ /* 0x000fe40005f61670 */
[----:B------:R-:W-:-:S02]  /*3530*/  ISETP.GE.AND P6, PT, R69, 0x9, PT ;  /* 0x000000094500780c */ /* 0x000fc40003fc6270 */
[----:B------:R-:W-:Y:S02]  /*3540*/  ISETP.LT.OR P4, PT, R67, 0x9, !P4 ;  /* 0x000000094300780c */ /* 0x000fe40006781670 */
[----:B------:R-:W-:Y:S02]  /*3550*/  ISETP.GE.AND P1, PT, R69, 0xa, PT ;  /* 0x0000000a4500780c */ /* 0x000fe40003f26270 */
[C---:B------:R-:W-:Y:S01]  /*3560*/  ISETP.LT.OR P2, PT, R67.reuse, 0x1, !P6 ;  /* 0x000000014300780c */ /* 0x040fe20007741670 */
[-C--:B------:R-:W-:Y:S01]  /*3570*/  @!P0 IMAD R3, R24, R22.reuse, RZ ;  /* 0x0000001618038224 */ /* 0x080fe200078e02ff */
[----:B------:R-:W-:Y:S01]  /*3580*/  ISETP.LT.OR P6, PT, R67, 0x9, !P6 ;  /* 0x000000094300780c */ /* 0x000fe200077c1670 */
[-C--:B------:R-:W-:Y:S02]  /*3590*/  @!P5 IMAD R25, R25, R22.reuse, RZ ;  /* 0x000000161919d224 */ /* 0x080fe400078e02ff */
[----:B------:R-:W-:Y:S01]  /*35a0*/  @!P3 IMAD R9, R26, R22, RZ ;  /* 0x000000161a09b224 */ /* 0x000fe200078e02ff */
[----:B------:R0:W-:Y:S01]  /*35b0*/  @!P0 STG.E.U8 desc[UR52][R6.64], R3 ;  /* 0x0000000306008986 */ /* 0x0001e2000c101134 */
[----:B------:R-:W-:-:S02]  /*35c0*/  ISETP.LT.OR P0, PT, R67, 0x1, !P1 ;  /* 0x000000014300780c */ /* 0x000fc40004f01670 */
[-C--:B------:R-:W-:Y:S01]  /*35d0*/  @!P4 IMAD R27, R27, R22.reuse, RZ ;  /* 0x000000161b1bc224 */ /* 0x080fe200078e02ff */
[----:B------:R-:W-:Y:S01]  /*35e0*/  @!P5 STG.E.U8 desc[UR52][R6.64+0x1], R25 ;  /* 0x000001190600d986 */ /* 0x000fe2000c101134 */
[----:B------:R-:W-:Y:S02]  /*35f0*/  ISETP.LT.OR P1, PT, R67, 0x9, !P1 ;  /* 0x000000094300780c */ /* 0x000fe40004f21670 */
[----:B------:R-:W-:Y:S01]  /*3600*/  @!P2 IMAD R11, R28, R22, RZ ;  /* 0x000000161c0ba224 */ /* 0x000fe200078e02ff */
[----:B------:R1:W-:Y:S01]  /*3610*/  @!P3 STG.E.U8 desc[UR52][R4.64], R9 ;  /* 0x000000090400b986 */ /* 0x0003e2000c101134 */
[----:B------:R-:W-:-:S03]  /*3620*/  ISETP.GE.AND P3, PT, R69, 0x12, PT ;  /* 0x000000124500780c */ /* 0x000fc60003f66270 */
[----:B------:R-:W-:Y:S01]  /*3630*/  @!P4 STG.E.U8 desc[UR52][R4.64+0x1], R27 ;  /* 0x0000011b0400c986 */ /* 0x000fe2000c101134 */
[----:B------:R-:W-:Y:S01]  /*3640*/  ISETP.GE.AND P4, PT, R69, 0x11, PT ;  /* 0x000000114500780c */ /* 0x000fe20003f86270 */
[-C--:B------:R-:W-:Y:S01]  /*3650*/  @!P0 IMAD R29, R29, R22.reuse, RZ ;  /* 0x000000161d1d8224 */ /* 0x080fe200078e02ff */
[C---:B------:R-:W-:Y:S01]  /*3660*/  ISETP.LT.OR P5, PT, R67.reuse, 0x1, !P3 ;  /* 0x000000014300780c */ /* 0x040fe20005fa1670 */
[----:B------:R2:W-:Y:S01]  /*3670*/  @!P2 STG.E.U8 desc[UR52][R6.64+0x8], R11 ;  /* 0x0000080b0600a986 */ /* 0x0005e2000c101134 */
[-C--:B0-----:R-:W-:Y:S01]  /*3680*/  @!P6 IMAD R3, R30, R22.reuse, RZ ;  /* 0x000000161e03e224 */ /* 0x081fe200078e02ff */
[----:B------:R-:W-:Y:S01]  /*3690*/  ISETP.LT.OR P2, PT, R67, 0x1, !P4 ;  /* 0x000000014300780c */ /* 0x000fe20006741670 */
[----:B------:R-:W-:Y:S01]  /*36a0*/  @!P1 IMAD R31, R31, R22, RZ ;  /* 0x000000161f1f9224 */ /* 0x000fe200078e02ff */
[----:B------:R-:W-:Y:S01]  /*36b0*/  @!P0 STG.E.U8 desc[UR52][R6.64+0x9], R29 ;  /* 0x0000091d06008986 */ /* 0x000fe2000c101134 */
[----:B------:R-:W-:Y:S02]  /*36c0*/  ISETP.GE.AND P0, PT, R69, 0x19, PT ;  /* 0x000000194500780c */ /* 0x000fe40003f06270 */
[C---:B------:R-:W-:Y:S01]  /*36d0*/  ISETP.LT.OR P3, PT, R67.reuse, 0x9, !P3 ;  /* 0x000000094300780c */ /* 0x040fe20005f61670 */
[----:B------:R0:W-:Y:S01]  /*36e0*/  @!P6 STG.E.U8 desc[UR52][R4.64+0x8], R3 ;  /* 0x000008030400e986 */ /* 0x0001e2000c101134 */
[----:B------:R-:W-:-:S02]  /*36f0*/  ISETP.LT.OR P4, PT, R67, 0x9, !P4 ;  /* 0x000000094300780c */ /* 0x000fc40006781670 */
[----:B------:R-:W-:Y:S01]  /*3700*/  ISETP.LT.OR P6, PT, R67, 0x1, !P0 ;  /* 0x000000014300780c */ /* 0x000fe200047c1670 */
[-C--:B------:R-:W-:Y:S01]  /*3710*/  @!P5 IMAD R33, R33, R22.reuse, RZ ;  /* 0x000000162121d224 */ /* 0x080fe200078e02ff */
[----:B------:R-:W-:Y:S01]  /*3720*/  @!P1 STG.E.U8 desc[UR52][R4.64+0x9], R31 ;  /* 0x0000091f04009986 */ /* 0x000fe2000c101134 */
[----:B------:R-:W-:Y:S01]  /*3730*/  ISETP.GE.AND P1, PT, R69, 0x1a, PT ;  /* 0x0000001a4500780c */ /* 0x000fe20003f26270 */
[-C--:B-1----:R-:W-:Y:S01]  /*3740*/  @!P2 IMAD R9, R32, R22.reuse, RZ ;  /* 0x000000162009a224 */ /* 0x082fe200078e02ff */
[C---:B------:R-:W-:Y:S01]  /*3750*/  ISETP.LT.OR P0, PT, R67.reuse, 0x9, !P0 ;  /* 0x000000094300780c */ /* 0x040fe20004701670 */
[----:B------:R-:W-:Y:S01]  /*3760*/  @!P5 STG.E.U8 desc[UR52][R6.64+0x11], R33 ;  /* 0x000011210600d986 */ /* 0x000fe2000c101134 */
[----:B------:R-:W-:Y:S02]  /*3770*/  ISETP.LT.OR P5, PT, R67, 0x1, !P1 ;  /* 0x000000014300780c */ /* 0x000fe40004fa1670 */
[-C--:B------:R-:W-:Y:S01]  /*3780*/  @!P3 IMAD R35, R35, R22.reuse, RZ ;  /* 0x000000162323b224 */ /* 0x080fe200078e02ff */
[----:B------:R1:W-:Y:S01]  /*3790*/  @!P2 STG.E.U8 desc[UR52][R6.64+0x10], R9 ;  /* 0x000010090600a986 */ /* 0x0003e2000c101134 */
[-C--:B--2---:R-:W-:Y:S01]  /*37a0*/  @!P4 IMAD R11, R34, R22.reuse, RZ ;  /* 0x00000016220bc224 */ /* 0x084fe200078e02ff */
[----:B------:R-:W-:Y:S01]  /*37b0*/  ISETP.GE.AND P2, PT, R69, 0x21, PT ;  /* 0x000000214500780c */ /* 0x000fe20003f46270 */
[----:B0-----:R-:W-:Y:S01]  /*37c0*/  @!P6 IMAD R3, R36, R22, RZ ;  /* 0x000000162403e224 */ /* 0x001fe200078e02ff */
[----:B------:R-:W-:Y:S01]  /*37d0*/  @!P3 STG.E.U8 desc[UR52][R4.64+0x11], R35 ;  /* 0x000011230400b986 */ /* 0x000fe2000c101134 */
[----:B------:R-:W-:-:S02]  /*37e0*/  ISETP.LT.OR P1, PT, R67, 0x9, !P1 ;  /* 0x000000094300780c */ /* 0x000fc40004f21670 */
[----:B------:R-:W-:Y:S01]  /*37f0*/  ISETP.GE.AND P3, PT, R69, 0x22, PT ;  /* 0x000000224500780c */ /* 0x000fe20003f66270 */
[----:B------:R0:W-:Y:S01]  /*3800*/  @!P4 STG.E.U8 desc[UR52][R4.64+0x10], R11 ;  /* 0x0000100b0400c986 */ /* 0x0001e2000c101134 */
[----:B------:R-:W-:Y:S01]  /*3810*/  ISETP.LT.OR P4, PT, R67, 0x1, !P2 ;  /* 0x000000014300780c */ /* 0x000fe20005781670 */
[-C--:B------:R-:W-:Y:S01]  /*3820*/  @!P5 IMAD R37, R37, R22.reuse, RZ ;  /* 0x000000162525d224 */ /* 0x080fe200078e02ff */
[C---:B------:R-:W-:Y:S01]  /*3830*/  ISETP.LT.OR P2, PT, R67.reuse, 0x9, !P2 ;  /* 0x000000094300780c */ /* 0x040fe20005741670 */
[----:B------:R2:W-:Y:S01]  /*3840*/  @!P6 STG.E.U8 desc[UR52][R6.64+0x18], R3 ;  /* 0x000018030600e986 */ /* 0x0005e2000c101134 */
[C---:B------:R-:W-:Y:S01]  /*3850*/  ISETP.LT.OR P6, PT, R67.reuse, 0x1, !P3 ;  /* 0x000000014300780c */ /* 0x040fe20005fc1670 */
[-C--:B-1----:R-:W-:Y:S01]  /*3860*/  @!P0 IMAD R9, R38, R22.reuse, RZ ;  /* 0x0000001626098224 */ /* 0x082fe200078e02ff */
[----:B------:R-:W-:Y:S01]  /*3870*/  ISETP.LT.OR P3, PT, R67, 0x9, !P3 ;  /* 0x000000094300780c */ /* 0x000fe20005f61670 */
[----:B------:R-:W-:Y:S02]  /*3880*/  @!P5 STG.E.U8 desc[UR52][R6.64+0x19], R37 ;  /* 0x000019250600d986 */ /* 0x000fe4000c101134 */
[----:B------:R-:W-:-:S02]  /*3890*/  @!P1 IMAD R39, R39, R22, RZ ;  /* 0x0000001627279224 */ /* 0x000fc400078e02ff */
[----:B------:R1:W-:Y:S01]  /*38a0*/  @!P0 STG.E.U8 desc[UR52][R4.64+0x18], R9 ;  /* 0x0000180904008986 */ /* 0x0003e2000c101134 */
[C---:B------:R-:W-:Y:S01]  /*38b0*/  ISETP.GE.AND P0, PT, R69.reuse, 0x29, PT ;  /* 0x000000294500780c */ /* 0x040fe20003f06270 */
[-C--:B0-----:R-:W-:Y:S02]  /*38c0*/  @!P4 IMAD R11, R40, R22.reuse, RZ ;  /* 0x00000016280bc224 */ /* 0x081fe400078e02ff */
[----:B------:R-:W-:Y:S01]  /*38d0*/  @!P1 STG.E.U8 desc[UR52][R4.64+0x19], R39 ;  /* 0x0000192704009986 */ /* 0x000fe2000c101134 */
[----:B------:R-:W-:Y:S01]  /*38e0*/  ISETP.GE.AND P1, PT, R69, 0x2a, PT ;  /* 0x0000002a4500780c */ /* 0x000fe20003f26270 */
[-C--:B------:R-:W-:Y:S02]  /*38f0*/  @!P6 IMAD R41, R41, R22.reuse, RZ ;  /* 0x000000162929e224 */ /* 0x080fe400078e02ff */
[-C--:B--2---:R-:W-:Y:S01]  /*3900*/  @!P2 IMAD R3, R42, R22.reuse, RZ ;  /* 0x000000162a03a224 */ /* 0x084fe200078e02ff */
[----:B------:R-:W-:Y:S01]  /*3910*/  @!P4 STG.E.U8 desc[UR52][R6.64+0x20], R11 ;  /* 0x0000200b0600c986 */ /* 0x000fe2000c101134 */
[----:B------:R-:W-:Y:S01]  /*3920*/  ISETP.LT.OR P4, PT, R67, 0x1, !P0 ;  /* 0x000000014300780c */ /* 0x000fe20004781670 */
[----:B------:R-:W-:Y:S01]  /*3930*/  @!P3 IMAD R43, R43, R22, RZ ;  /* 0x000000162b2bb224 */ /* 0x000fe200078e02ff */
[----:B------:R-:W-:Y:S01]  /*3940*/  ISETP.LT.OR P5, PT, R67, 0x1, !P1 ;  /* 0x000000014300780c */ /* 0x000fe20004fa1670 */
[----:B------:R-:W-:Y:S01]  /*3950*/  @!P6 STG.E.U8 desc[UR52][R6.64+0x21], R41 ;  /* 0x000021290600e986 */ /* 0x000fe2000c101134 */
[----:B------:R-:W-:-:S02]  /*3960*/  ISETP.GE.AND P6, PT, R69, 0x31, PT ;  /* 0x000000314500780c */ /* 0x000fc40003fc6270 */
[C---:B------:R-:W-:Y:S01]  /*3970*/  ISETP.LT.OR P0, PT, R67.reuse, 0x9, !P0 ;  /* 0x000000094300780c */ /* 0x040fe20004701670 */
[----:B------:R0:W-:Y:S01]  /*3980*/  @!P2 STG.E.U8 desc[UR52][R4.64+0x20], R3 ;  /* 0x000020030400a986 */ /* 0x0001e2000c101134 */
[C---:B------:R-:W-:Y:S02]  /*3990*/  ISETP.LT.OR P1, PT, R67.reuse, 0x9, !P1 ;  /* 0x000000094300780c */ /* 0x040fe40004f21670 */
[----:B------:R-:W-:Y:S01]  /*39a0*/  ISETP.LT.OR P2, PT, R67, 0x1, !P6 ;  /* 0x000000014300780c */ /* 0x000fe20007741670 */
[----:B------:R-:W-:Y:S01]  /*39b0*/  @!P3 STG.E.U8 desc[UR52][R4.64+0x21], R43 ;  /* 0x0000212b0400b986 */ /* 0x000fe2000c101134 */
[----:B------:R-:W-:Y:S01]  /*39c0*/  ISETP.GE.AND P3, PT, R69, 0x32, PT ;  /* 0x000000324500780c */ /* 0x000fe20003f66270 */
[-C--:B-1----:R-:W-:Y:S01]  /*39d0*/  @!P4 IMAD R9, R44, R22.reuse, RZ ;  /* 0x000000162c09c224 */ /* 0x082fe200078e02ff */
[----:B------:R-:W-:Y:S01]  /*39e0*/  ISETP.LT.OR P6, PT, R67, 0x9, !P6 ;  /* 0x000000094300780c */ /* 0x000fe200077c1670 */
[----:B------:R-:W-:-:S03]  /*39f0*/  @!P5 IMAD R45, R45, R22, RZ ;  /* 0x000000162d2dd224 */ /* 0x000fc600078e02ff */
[----:B------:R1:W-:Y:S01]  /*3a00*/  @!P4 STG.E.U8 desc[UR52][R6.64+0x28], R9 ;  /* 0x000028090600c986 */ /* 0x0003e2000c101134 */
[-C--:B0-----:R-:W-:Y:S01]  /*3a10*/  @!P0 IMAD R3, R46, R22.reuse, RZ ;  /* 0x000000162e038224 */ /* 0x081fe200078e02ff */
[----:B------:R-:W-:Y:S01]  /*3a20*/  ISETP.GE.AND P4, PT, R69, 0x3a, PT ;  /* 0x0000003a4500780c */ /* 0x000fe20003f86270 */
[-C--:B------:R-:W-:Y:S01]  /*3a30*/  @!P1 IMAD R47, R47, R22.reuse, RZ ;  /* 0x000000162f2f9224 */ /* 0x080fe200078e02ff */
[----:B------:R-:W-:Y:S01]  /*3a40*/  @!P5 STG.E.U8 desc[UR52][R6.64+0x29], R45 ;  /* 0x0000292d0600d986 */ /* 0x000fe2000c101134 */
[-C--:B------:R-:W-:Y:S01]  /*3a50*/  @!P2 IMAD R11, R48, R22.reuse, RZ ;  /* 0x00000016300ba224 */ /* 0x080fe200078e02ff */
[----:B------:R-:W-:Y:S02]  /*3a60*/  ISETP.GE.AND P5, PT, R69, 0x39, PT ;  /* 0x000000394500780c */ /* 0x000fe40003fa6270 */
[----:B------:R0:W-:Y:S01]  /*3a70*/  @!P0 STG.E.U8 desc[UR52][R4.64+0x28], R3 ;  /* 0x0000280304008986 */ /* 0x0001e2000c101134 */
[C---:B------:R-:W-:Y:S02]  /*3a80*/  ISETP.LT.OR P0, PT, R67.reuse, 0x1, !P3 ;  /* 0x000000014300780c */ /* 0x040fe40005f01670 */
[C---:B------:R-:W-:Y:S01]  /*3a90*/  ISETP.LT.OR P3, PT, R67.reuse, 0x9, !P3 ;  /* 0x000000094300780c */ /* 0x040fe20005f61670 */
[----:B------:R-:W-:Y:S01]  /*3aa0*/  @!P1 STG.E.U8 desc[UR52][R4.64+0x29], R47 ;  /* 0x0000292f04009986 */ /* 0x000fe2000c101134 */
[C---:B------:R-:W-:Y:S01]  /*3ab0*/  ISETP.LT.OR P1, PT, R67.reuse, 0x1, !P5 ;  /* 0x000000014300780c */ /* 0x040fe20006f21670 */
[----:B-1----:R-:W-:Y:S01]  /*3ac0*/  @!P6 IMAD R9, R50, R22, RZ ;  /* 0x000000163209e224 */ /* 0x002fe200078e02ff */
[C---:B------:R-:W-:Y:S01]  /*3ad0*/  ISETP.LT.OR P5, PT, R67.reuse, 0x9, !P5 ;  /* 0x000000094300780c */ /* 0x040fe20006fa1670 */
[----:B------:R1:W-:Y:S01]  /*3ae0*/  @!P2 STG.E.U8 desc[UR52][R6.64+0x30], R11 ;  /* 0x0000300b0600a986 */ /* 0x0003e2000c101134 */
[----:B------:R-:W-:-:S02]  /*3af0*/  ISETP.LT.OR P2, PT, R67, 0x1, !P4 ;  /* 0x000000014300780c */ /* 0x000fc40006741670 */
[----:B------:R-:W-:-:S03]  /*3b00*/  ISETP.LT.OR P4, PT, R67, 0x9, !P4 ;  /* 0x000000094300780c */ /* 0x000fc60006781670 */
[-C--:B------:R-:W-:Y:S02]  /*3b10*/  @!P0 IMAD R49, R49, R22.reuse, RZ ;  /* 0x0000001631318224 */ /* 0x080fe400078e02ff */
[-C--:B------:R-:W-:Y:S02]  /*3b20*/  @!P3 IMAD R51, R51, R22.reuse, RZ ;  /* 0x000000163333b224 */ /* 0x080fe400078e02ff */
[-C--:B0-----:R-:W-:Y:S01]  /*3b30*/  @!P1 IMAD R3, R52, R22.reuse, RZ ;  /* 0x0000001634039224 */ /* 0x081fe200078e02ff */
[----:B------:R0:W-:Y:S01]  /*3b40*/  @!P0 STG.E.U8 desc[UR52][R6.64+0x31], R49 ;  /* 0x0000313106008986 */ /* 0x0001e2000c101134 */
[-C--:B-1----:R-:W-:Y:S02]  /*3b50*/  @!P5 IMAD R11, R54, R22.reuse, RZ ;  /* 0x00000016360bd224 */ /* 0x082fe400078e02ff */
[-C--:B------:R-:W-:Y:S01]  /*3b60*/  @!P2 IMAD R53, R53, R22.reuse, RZ ;  /* 0x000000163535a224 */ /* 0x080fe200078e02ff */
[----:B------:R0:W-:Y:S01]  /*3b70*/  @!P6 STG.E.U8 desc[UR52][R4.64+0x30], R9 ;  /* 0x000030090400e986 */ /* 0x0001e2000c101134 */
[----:B------:R-:W-:-:S03]  /*3b80*/  @!P4 IMAD R55, R55, R22, RZ ;  /* 0x000000163737c224 */ /* 0x000fc600078e02ff */
[----:B------:R0:W-:Y:S04]  /*3b90*/  @!P3 STG.E.U8 desc[UR52][R4.64+0x31], R51 ;  /* 0x000031330400b986 */ /* 0x0001e8000c101134 */
[----:B------:R0:W-:Y:S04]  /*3ba0*/  @!P1 STG.E.U8 desc[UR52][R6.64+0x38], R3 ;  /* 0x0000380306009986 */ /* 0x0001e8000c101134 */
[----:B------:R0:W-:Y:S04]  /*3bb0*/  @!P2 STG.E.U8 desc[UR52][R6.64+0x39], R53 ;  /* 0x000039350600a986 */ /* 0x0001e8000c101134 */
[----:B------:R0:W-:Y:S04]  /*3bc0*/  @!P5 STG.E.U8 desc[UR52][R4.64+0x38], R11 ;  /* 0x0000380b0400d986 */ /* 0x0001e8000c101134 */
[----:B------:R0:W-:Y:S02]  /*3bd0*/  @!P4 STG.E.U8 desc[UR52][R4.64+0x39], R55 ;  /* 0x000039370400c986 */ /* 0x0001e4000c101134 */
.L_x_97:
[----:B------:R-:W-:Y:S05]  /*3be0*/  BSYNC B0 ;  /* 0x0000000000007941 */ /* 0x000fea0003800000 */
.L_x_31:
[----:B------:R-:W-:Y:S01]  /*3bf0*/  IMAD.U32 R2, RZ, RZ, UR50 ;  /* 0x00000032ff027e24 */ /* 0x000fe2000f8e00ff */
[----:B------:R-:W-:Y:S01]  /*3c00*/  ULDC.64 UR4, c[0x0][0x650] ;  /* 0x0001940000047ab9 */ /* 0x000fe20000000a00 */
[----:B------:R-:W-:Y:S01]  /*3c10*/  IMAD.U32 R0, RZ, RZ, UR37 ;  /* 0x00000025ff007e24 */ /* 0x000fe2000f8e00ff */
[----:B------:R1:W-:Y:S01]  /*3c20*/  SYNCS.ARRIVE.TRANS64.A1T0 RZ, [R62+UR44], RZ ;  /* 0x000000ff3eff79a7 */ /* 0x0003e2000810002c */
[----:B0-----:R-:W-:Y:S01]  /*3c30*/  IMAD.U32 R3, RZ, RZ, UR51 ;  /* 0x00000033ff037e24 */ /* 0x001fe2000f8e00ff */
[C---:B------:R-:W-:Y:S01]  /*3c40*/  LEA R16, P0, R2.reuse, R16, 0x1 ;  /* 0x0000001002107211 */ /* 0x040fe200078008ff */
[----:B------:R-:W-:Y:S02]  /*3c50*/  IMAD.MOV.U32 R19, RZ, RZ, -0x1 ;  /* 0xffffffffff137424 */ /* 0x000fe400078e00ff */
[----:B------:R-:W-:Y:S01]  /*3c60*/  IMAD.MOV.U32 R18, RZ, RZ, -0x1 ;  /* 0xffffffffff127424 */ /* 0x000fe200078e00ff */
[----:B------:R-:W-:Y:S01]  /*3c70*/  LEA.HI.X R17, R2, R17, R0, 0x1, P0 ;  /* 0x0000001102117211 */ /* 0x000fe200000f0c00 */
[----:B------:R-:W-:Y:S01]  /*3c80*/  IMAD.MOV.U32 R2, RZ, RZ, -0x1 ;  /* 0xffffffffff027424 */ /* 0x000fe200078e00ff */
[----:B------:R-:W-:-:S02]  /*3c90*/  ISETP.GE.U32.AND P0, PT, R16, UR4, PT ;  /* 0x0000000410007c0c */ /* 0x000fc4000bf06070 */
[----:B------:R-:W-:Y:S02]  /*3ca0*/  PRMT R0, RZ, 0x7610, R0 ;  /* 0x00007610ff007816 */ /* 0x000fe40000000000 */
[----:B------:R-:W-:-:S13]  /*3cb0*/  ISETP.GE.U32.AND.EX P0, PT, R17, UR5, PT, P0 ;  /* 0x0000000511007c0c */ /* 0x000fda000bf06100 */
[----:B-1----:R-:W-:Y:S05]  /*3cc0*/  @P0 BRA `(.L_x_98) ;  /* 0x00000004008c0947 */ /* 0x002fea0003800000 */
[----:B------:R-:W0:Y:S01]  /*3cd0*/  S2UR UR6, SR_CTAID.X ;  /* 0x00000000000679c3 */ /* 0x000e220000002500 */
[----:B------:R-:W-:Y:S01]  /*3ce0*/  ULDC.64 UR4, c[0x0][0x628] ;  /* 0x00018a0000047ab9 */ /* 0x000fe20000000a00 */
[----:B------:R-:W-:Y:S01]  /*3cf0*/  ULDC UR7, c[0x0][0x150] ;  /* 0x0000540000077ab9 */ /* 0x000fe20000000800 */
[----:B------:R-:W-:Y:S01]  /*3d00*/  ISETP.NE.U32.AND P0, PT, RZ, UR4, PT ;  /* 0x00000004ff007c0c */ /* 0x000fe2000bf05070 */
[----:B------:R-:W-:Y:S01]  /*3d10*/  ULDC UR15, c[0x0][0x630] ;  /* 0x00018c00000f7ab9 */ /* 0x000fe20000000800 */
[C---:B------:R-:W-:Y:S01]  /*3d20*/  R2UR UR16, R16.reuse ;  /* 0x00000000101072ca */ /* 0x040fe200000e0000 */
[----:B------:R-:W-:Y:S01]  /*3d30*/  ULDC UR18, c[0x0][0x154] ;  /* 0x0000550000127ab9 */ /* 0x000fe20000000800 */
[----:B------:R-:W-:Y:S01]  /*3d40*/  ISETP.NE.AND.EX P0, PT, RZ, UR5, PT, P0 ;  /* 0x00000005ff007c0c */ /* 0x000fe2000bf05300 */
[----:B------:R-:W1:Y:S01]  /*3d50*/  S2UR UR21, SR_CTAID.Y ;  /* 0x00000000001579c3 */ /* 0x000e620000002600 */
[----:B------:R-:W-:Y:S02]  /*3d60*/  R2UR UR17, R17 ;  /* 0x00000000111172ca */ /* 0x000fe400000e0000 */
[----:B------:R-:W-:-:S02]  /*3d70*/  R2UR UR12, R16 ;  /* 0x00000000100c72ca */ /* 0x000fc400000e0000 */
[----:B------:R-:W-:Y:S02]  /*3d80*/  R2UR UR13, R17 ;  /* 0x00000000110d72ca */ /* 0x000fe400000e0000 */
[----:B0-----:R-:W-:-:S05]  /*3d90*/  I2FP.F32.U32 R0, UR6 ;  /* 0x0000000600007c45 */ /* 0x001fca0008201000 */
[----:B------:R-:W-:-:S04]  /*3da0*/  FMUL R0, R0, UR7 ;  /* 0x0000000700007c20 */ /* 0x000fc80008400000 */
[----:B------:R0:W0:Y:S01]  /*3db0*/  F2I.U32.TRUNC.NTZ R2, R0 ;  /* 0x0000000000027305 */ /* 0x000022000020f000 */
[----:B-1----:R-:W-:Y:S05]  /*3dc0*/  @!P0 BRA `(.L_x_99) ;  /* 0x0000000000308947 */ /* 0x002fea0003800000 */
        /* <DEDUP_REMOVED lines=12> */
.L_x_99:
[----:B------:R-:W-:Y:S01]  /*3e90*/  USHF.R.U64 UR8, UR12, UR15, UR13 ;  /* 0x0000000f0c087299 */ /* 0x000fe2000800120d */
[----:B0-----:R-:W-:Y:S01]  /*3ea0*/  I2FP.F32.U32 R0, UR21 ;  /* 0x0000001500007c45 */ /* 0x001fe20008201000 */
[----:B------:R-:W-:Y:S02]  /*3eb0*/  USHF.R.U32.HI UR4, URZ, UR15, UR13 ;  /* 0x0000000f3f047299 */ /* 0x000fe4000801160d */
[----:B------:R-:W-:Y:S02]  /*3ec0*/  UIADD3 UR7, UP0, URZ, -UR8, URZ ;  /* 0x800000083f077290 */ /* 0x000fe4000ff1e03f */
[----:B------:R-:W-:Y:S01]  /*3ed0*/  FMUL R0, R0, UR18 ;  /* 0x0000001200007c20 */ /* 0x000fe20008400000 */
[----:B------:R-:W-:Y:S01]  /*3ee0*/  ULDC.64 UR12, c[0x0][0x620] ;  /* 0x00018800000c7ab9 */ /* 0x000fe20000000a00 */
[----:B------:R-:W-:Y:S01]  /*3ef0*/  UIADD3.X UR4, URZ, ~UR4, URZ, UP0, !UPT ;  /* 0x800000043f047290 */ /* 0x000fe200087fe43f */
[----:B------:R-:W-:Y:S01]  /*3f00*/  UMOV UR10, UR16 ;  /* 0x00000010000a7c82 */ /* 0x000fe20008000000 */
[----:B------:R-:W-:-:S02]  /*3f10*/  UMOV UR11, UR17 ;  /* 0x00000011000b7c82 */ /* 0x000fc40008000000 */
[----:B------:R-:W0:Y:S01]  /*3f20*/  F2I.U32.TRUNC.NTZ R0, R0 ;  /* 0x0000000000007305 */ /* 0x000e22000020f000 */
[----:B------:R-:W-:Y:S01]  /*3f30*/  UIMAD UR4, UR4, UR12, URZ ;  /* 0x0000000c040472a4 */ /* 0x000fe2000f8e023f */
[----:B------:R-:W-:Y:S01]  /*3f40*/  R2UR UR17, R2 ;  /* 0x00000000021172ca */ /* 0x000fe200000e0000 */
        /* <DEDUP_REMOVED lines=9> */
[----:B------:R-:W-:Y:S01]  /*3fe0*/  USHF.R.U64 UR15, UR10, UR12, UR7 ;  /* 0x0000000c0a0f7299 */ /* 0x000fe20008001207 */
[----:B0-----:R-:W-:Y:S01]  /*3ff0*/  R2UR UR13, R0 ;  /* 0x00000000000d72ca */ /* 0x001fe200000e0000 */
[----:B------:R-:W-:Y:S01]  /*4000*/  USHF.R.U32.HI UR7, URZ, UR12, UR7 ;  /* 0x0000000c3f077299 */ /* 0x000fe20008011607 */
[----:B------:R-:W-:Y:S01]  /*4010*/  ISETP.NE.AND.EX P0, PT, RZ, UR5, PT, P0 ;  /* 0x00000005ff007c0c */ /* 0x000fe2000bf05300 */
[----:B------:R-:W-:Y:S01]  /*4020*/  ULDC UR22, c[0x0][0x608] ;  /* 0x0001820000167ab9 */ /* 0x000fe20000000800 */
[----:B------:R-:W-:-:S02]  /*4030*/  UIADD3 UR10, -UR17, URZ, URZ ;  /* 0x0000003f110a7290 */ /* 0x000fc4000fffe13f */
[----:B------:R-:W-:Y:S02]  /*4040*/  USHF.R.U64 UR18, UR15, UR22, UR7 ;  /* 0x000000160f127299 */ /* 0x000fe40008001207 */
[----:B------:R-:W-:Y:S01]  /*4050*/  USHF.R.U32.HI UR7, URZ, UR22, UR7 ;  /* 0x000000163f077299 */ /* 0x000fe20008011607 */
[----:B------:R-:W-:Y:S01]  /*4060*/  UMOV UR16, 0x1 ;  /* 0x0000000100107882 */ /* 0x000fe20000000000 */
[----:B------:R-:W-:Y:S02]  /*4070*/  ULDC UR20, c[0x0][0x144] ;  /* 0x0000510000147ab9 */ /* 0x000fe40000000800 */
[----:B------:R-:W-:Y:S01]  /*4080*/  USHF.R.U64 UR17, UR18, UR23, UR7 ;  /* 0x0000001712117299 */ /* 0x000fe20008001207 */
[----:B------:R-:W-:Y:S01]  /*4090*/  ULDC UR9, c[0x0][0x600] ;  /* 0x0001800000097ab9 */ /* 0x000fe20000000800 */
[----:B------:R-:W-:Y:S02]  /*40a0*/  UIADD3 UR22, -UR13, URZ, URZ ;  /* 0x0000003f0d167290 */ /* 0x000fe4000fffe13f */
[----:B------:R-:W-:-:S02]  /*40b0*/  USHF.L.U32 UR16, UR16, UR23, URZ ;  /* 0x0000001710107299 */ /* 0x000fc4000800063f */
[----:B------:R-:W-:Y:S02]  /*40c0*/  USHF.R.U32.HI UR13, URZ, UR23, UR7 ;  /* 0x000000173f0d7299 */ /* 0x000fe40008011607 */
[----:B------:R-:W-:Y:S02]  /*40d0*/  UIADD3 UR14, UR9, -0x1, URZ ;  /* 0xffffffff090e7890 */ /* 0x000fe4000fffe03f */
[----:B------:R-:W-:Y:S02]  /*40e0*/  ULOP3.LUT UR19, URZ, UR19, URZ, 0x33, !UPT ;  /* 0x000000133f137292 */ /* 0x000fe4000f8e333f */
        /* <DEDUP_REMOVED lines=16> */
.L_x_100:
[----:B------:R-:W-:Y:S01]  /*41f0*/  UISETP.NE.AND UP0, UPT, UR38, URZ, UPT ;  /* 0x0000003f2600728c */ /* 0x000fe2000bf05270 */
[----:B------:R-:W-:Y:S01]  /*4200*/  IMAD.MOV.U32 R0, RZ, RZ, 0x1 ;  /* 0x00000001ff007424 */ /* 0x000fe200078e00ff */
[----:B------:R-:W-:Y:S01]  /*4210*/  USHF.R.U64 UR4, UR12, UR24, UR13 ;  /* 0x000000180c047299 */ /* 0x000fe2000800120d */
[----:B------:R-:W-:Y:S01]  /*4220*/  IMAD.U32 R2, RZ, RZ, UR8 ;  /* 0x00000008ff027e24 */ /* 0x000fe2000f8e00ff */
[----:B------:R-:W-:Y:S02]  /*4230*/  ULOP3.LUT UR19, UR18, UR19, URZ, 0xc0, !UPT ;  /* 0x0000001312137292 */ /* 0x000fe4000f8ec03f */
[----:B------:R-:W-:Y:S02]  /*4240*/  UIADD3 UR5, -UR4, URZ, URZ ;  /* 0x0000003f04057290 */ /* 0x000fe4000fffe13f */
[----:B------:R-:W-:Y:S02]  /*4250*/  ULOP3.LUT UR14, UR15, UR14, URZ, 0xc0, !UPT ;  /* 0x0000000e0f0e7292 */ /* 0x000fe4000f8ec03f */
[----:B------:R-:W-:-:S02]  /*4260*/  UIMAD UR4, UR16, UR4, UR19 ;  /* 0x00000004100472a4 */ /* 0x000fc4000f8e0213 */
        /* <DEDUP_REMOVED lines=9> */
.L_x_98:
[----:B------:R-:W-:Y:S02]  /*4300*/  LOP3.LUT P0, RZ, R0, 0xff, RZ, 0xc0, !PT ;  /* 0x000000ff00ff7812 */ /* 0x000fe4000780c0ff */
[----:B------:R-:W-:-:S11]  /*4310*/  LOP3.LUT R68, R68, 0x1, RZ, 0x3c, !PT ;  /* 0x0000000144447812 */ /* 0x000fd600078e3cff */
[----:B------:R-:W-:Y:S05]  /*4320*/  @P0 BRA `(.L_x_101) ;  /* 0xffffffd000a40947 */ /* 0x000fea000383ffff */
[----:B------:R-:W-:Y:S05]  /*4330*/  EXIT ;  /* 0x000000000000794d */ /* 0x000fea0003800000 */
.L_x_12:
[----:B------:R-:W-:-:S08]  /*4340*/  ISETP.NE.AND P0, PT, RZ, UR8, PT ;  /* 0x00000008ff007c0c */ /* 0x000fd0000bf05270 */
[----:B-----5:R-:W0:-:S00]  /*4350*/  USETMAXREG.DEALLOC.CTAPOOL 0x28 ;  /* 0x00000028000079c8 */ /* 0x020e0000080e0500 */
[----:B------:R-:W-:Y:S05]  /*4360*/  @P0 EXIT ;  /* 0x000000000000094d */ /* 0x000fea0003800000 */
[----:B0-----:R-:W-:Y:S01]  /*4370*/  LOP3.LUT P0, RZ, R5, 0xff, RZ, 0xc0, !PT ;  /* 0x000000ff05ff7812 */ /* 0x001fe2000780c0ff */
[----:B------:R-:W-:Y:S02]  /*4380*/  IMAD.MOV.U32 R8, RZ, RZ, 0x1 ;  /* 0x00000001ff087424 */ /* 0x000fe400078e00ff */
[----:B------:R-:W-:-:S10]  /*4390*/  IMAD.MOV.U32 R0, RZ, RZ, RZ ;  /* 0x000000ffff007224 */ /* 0x000fd400078e00ff */
[----:B------:R-:W-:Y:S05]  /*43a0*/  @!P0 BRA `(.L_x_102) ;  /* 0x0000000c00108947 */ /* 0x000fea0003800000 */
[----:B------:R-:W-:Y:S01]  /*43b0*/  LOP3.LUT P0, RZ, R4, 0x1f, RZ, 0xc0, !PT ;  /* 0x0000001f04ff7812 */ /* 0x000fe2000780c0ff */
[----:B------:R-:W-:Y:S01]  /*43c0*/  ULDC UR5, c[0x0][0x658] ;  /* 0x0001960000057ab9 */ /* 0x000fe20000000800 */
[----:B------:R-:W-:Y:S01]  /*43d0*/  UMOV UR6, 0xffffffff ;  /* 0xffffffff00067882 */ /* 0x000fe20000000000 */
[----:B------:R-:W-:Y:S01]  /*43e0*/  BSSY B0, `(.L_x_102) ;  /* 0x00000c0000007945 */ /* 0x000fe20003800000 */
[----:B------:R-:W-:Y:S01]  /*43f0*/  USHF.L.U32 UR6, UR6, UR5, URZ ;  /* 0x0000000506067299 */ /* 0x000fe2000800063f */
[C---:B------:R-:W-:Y:S01]  /*4400*/  ISETP.NE.AND P3, PT, R3.reuse, RZ, PT ;  /* 0x000000ff0300720c */ /* 0x040fe20003f65270 */
[----:B------:R-:W-:Y:S01]  /*4410*/  IMAD.MOV.U32 R9, RZ, RZ, 0x1 ;  /* 0x00000001ff097424 */ /* 0x000fe200078e00ff */
[----:B------:R-:W-:Y:S01]  /*4420*/  ISETP.NE.OR P0, PT, R3, RZ, !P0 ;  /* 0x000000ff0300720c */ /* 0x000fe20004705670 */
[----:B------:R-:W-:Y:S01]  /*4430*/  IMAD.MOV.U32 R8, RZ, RZ, 0x1 ;  /* 0x00000001ff087424 */ /* 0x000fe200078e00ff */
[----:B------:R-:W-:Y:S01]  /*4440*/  ULDC UR4, c[0x0][0x600] ;  /* 0x0001800000047ab9 */ /* 0x000fe20000000800 */
[----:B------:R-:W-:Y:S01]  /*4450*/  IMAD.MOV.U32 R0, RZ, RZ, RZ ;  /* 0x000000ffff007224 */ /* 0x000fe200078e00ff */
[----:B------:R-:W-:Y:S01]  /*4460*/  UMOV UR7, 0x1 ;  /* 0x0000000100077882 */ /* 0x000fe20000000000 */
[----:B------:R-:W-:-:S02]  /*4470*/  UIADD3 UR21, UR39, 0x1, URZ ;  /* 0x0000000127157890 */ /* 0x000fc4000fffe03f */
[----:B------:R-:W-:Y:S02]  /*4480*/  ULOP3.LUT UR20, UR36, 0x2, URZ, 0xfc, !UPT ;  /* 0x0000000224147892 */ /* 0x000fe4000f8efc3f */
[----:B------:R-:W-:Y:S02]  /*4490*/  UIADD3 UR4, UR4, -0x1, URZ ;  /* 0xffffffff04047890 */ /* 0x000fe4000fffe03f */
[----:B------:R-:W-:Y:S02]  /*44a0*/  USHF.L.U32 UR5, UR7, UR5, URZ ;  /* 0x0000000507057299 */ /* 0x000fe4000800063f */
[----:B------:R-:W-:Y:S01]  /*44b0*/  ULOP3.LUT UR6, URZ, UR6, URZ, 0x33, !UPT ;  /* 0x000000063f067292 */ /* 0x000fe2000f8e333f */
[----:B------:R-:W-:-:S11]  /*44c0*/  ULDC.64 UR18, c[0x0][0x198] ;  /* 0x0000660000127ab9 */ /* 0x000fd60000000a00 */
.L_x_114:
[----:B------:R-:W-:-:S03]  /*44d0*/  UMOV UR7, 0xffffffff ;  /* 0xffffffff00077882 */ /* 0x000fc60000000000 */
[----:B-1----:R-:W-:Y:S05]  /*44e0*/  BRA.DIV UR7, `(.L_x_103) ;  /* 0x0000000e07d87947 */ /* 0x002fea000b800000 */
[----:B------:R-:W-:-:S13]  /*44f0*/  ELECT P6, URZ, PT ;  /* 0x00000000003f782f */ /* 0x000fda00038c0000 */
.L_x_127:
[----:B------:R-:W0:Y:S01]  /*4500*/  LDC R3, c[0x0][0x28c] ;  /* 0x0000a300ff037b82 */ /* 0x000e220000000800 */
[----:B------:R-:W-:Y:S01]  /*4510*/  BSSY B1, `(.L_x_104) ;  /* 0x0000035000017945 */ /* 0x000fe20003800000 */
[----:B0-----:R-:W-:-:S13]  /*4520*/  ISETP.LT.OR P6, PT, R3, 0x1, !P6 ;  /* 0x000000010300780c */ /* 0x001fda00077c1670 */
[----:B------:R-:W-:Y:S05]  /*4530*/  @P6 BRA `(.L_x_105) ;  /* 0x0000000000c86947 */ /* 0x000fea0003800000 */
[----:B------:R-:W-:Y:S02]  /*4540*/  IMAD.SHL.U32 R18, R18, 0x40, RZ ;  /* 0x0000004012127824 */ /* 0x000fe400078e00ff */
[----:B------:R-:W-:Y:S02]  /*4550*/  IMAD.SHL.U32 R19, R19, 0x40, RZ ;  /* 0x0000004013137824 */ /* 0x000fe400078e00ff */
[----:B------:R-:W-:Y:S02]  /*4560*/  IMAD.MOV.U32 R11, RZ, RZ, RZ ;  /* 0x000000ffff0b7224 */ /* 0x000fe400078e00ff */
[----:B------:R-:W-:Y:S02]  /*4570*/  IMAD.U32 R12, RZ, RZ, UR21 ;  /* 0x00000015ff0c7e24 */ /* 0x000fe4000f8e00ff */
[----:B------:R-:W-:Y:S02]  /*4580*/  IMAD.MOV.U32 R3, RZ, RZ, R8 ;  /* 0x000000ffff037224 */ /* 0x000fe400078e0008 */
[----:B------:R-:W-:-:S07]  /*4590*/  IMAD.MOV.U32 R4, RZ, RZ, R0 ;  /* 0x000000ffff047224 */ /* 0x000fce00078e0000 */
.L_x_109:
[----:B------:R-:W0:Y:S01]  /*45a0*/  S2R R6, SR_CgaCtaId ;  /* 0x0000000000067919 */ /* 0x000e220000008800 */
[----:B-1----:R-:W-:-:S04]  /*45b0*/  MOV R5, 0x400 ;  /* 0x0000040000057802 */ /* 0x002fc80000000f00 */
[----:B0-----:R-:W-:Y:S02]  /*45c0*/  LEA R7, R6, R5, 0x18 ;  /* 0x0000000506077211 */ /* 0x001fe400078ec0ff */
[----:B------:R-:W-:Y:S01]  /*45d0*/  SHF.L.U32 R5, R3, 0x1f, RZ ;  /* 0x0000001f03057819 */ /* 0x000fe200000006ff */
[----:B------:R-:W0:Y:S02]  /*45e0*/  @!P3 LDC R6, c[0x0][0x500] ;  /* 0x00014000ff06bb82 */ /* 0x000e240000000800 */
[----:B------:R-:W-:-:S04]  /*45f0*/  IMAD R10, R4, 0x8, R7 ;  /* 0x00000008040a7824 */ /* 0x000fc800078e0207 */
[----:B------:R-:W1:Y:S02]  /*4600*/  SYNCS.PHASECHK.TRANS64.TRYWAIT P1, [R10+URZ+0x20], R5 ;  /* 0x000020050a0075a7 */ /* 0x000e64000802017f */
[----:B-1----:R-:W-:Y:S05]  /*4610*/  @!P1 BRA `(.L_x_106) ;  /* 0x0000000c00ac9947 */ /* 0x002fea0003800000 */
.L_x_128:
[----:B------:R-:W-:Y:S01]  /*4620*/  UPRMT UR7, UR20, 0x9910, URZ ;  /* 0x0000991014077896 */ /* 0x000fe2000800003f */
[----:B0-----:R0:W-:Y:S03]  /*4630*/  @!P3 SYNCS.ARRIVE.TRANS64 RZ, [R10+URZ], R6 ;  /* 0x000000060affb9a7 */ /* 0x0011e6000800003f */
[----:B------:R-:W-:-:S06]  /*4640*/  UISETP.NE.AND UP0, UPT, UR7, 0x2, UPT ;  /* 0x000000020700788c */ /* 0x000fcc000bf05270 */
[----:B------:R-:W-:-:S13]  /*4650*/  PLOP3.LUT P1, PT, PT, PT, UP0, 0x80, 0x0 ;  /* 0x000000000000781c */ /* 0x000fda0003f2f008 */
[----:B0-----:R-:W-:Y:S05]  /*4660*/  @P1 BRA `(.L_x_107) ;  /* 0x0000000000041947 */ /* 0x001fea0003800000 */
[----:B------:R-:W-:Y:S01]  /*4670*/  BPT.TRAP 0x1 ;  /* 0x000000040000795c */ /* 0x000fe20000300000 */
.L_x_107:
[----:B------:R-:W-:Y:S05]  /*4680*/  @P0 BRA `(.L_x_108) ;  /* 0x0000000000040947 */ /* 0x000fea0003800000 */
[----:B------:R-:W-:Y:S01]  /*4690*/  BPT.TRAP 0x1 ;  /* 0x000000040000795c */ /* 0x000fe20000300000 */
.L_x_108:
[----:B------:R-:W-:Y:S01]  /*46a0*/  IMAD R7, R4, 0x1000, R7 ;  /* 0x0000100004077824 */ /* 0x000fe200078e0207 */
[----:B------:R-:W-:Y:S01]  /*46b0*/  R2UR UR9, R10 ;  /* 0x000000000a0972ca */ /* 0x000fe200000e0000 */
[----:B------:R-:W-:Y:S01]  /*46c0*/  VIADD R12, R12, 0xffffffff ;  /* 0xffffffff0c0c7836 */ /* 0x000fe20000000000 */
[----:B------:R-:W-:Y:S01]  /*46d0*/  UIADD3 UR14, UP0, UR18, 0xf0, URZ ;  /* 0x000000f0120e7890 */ /* 0x000fe2000ff1e03f */
[----:B------:R-:W-:Y:S01]  /*46e0*/  R2UR UR11, R19 ;  /* 0x00000000130b72ca */ /* 0x000fe200000e0000 */
[----:B------:R-:W-:Y:S01]  /*46f0*/  UIADD3 UR22, UP1, UR18, 0x1f0, URZ ;  /* 0x000001f012167890 */ /* 0x000fe2000ff3e03f */
[----:B------:R-:W-:Y:S01]  /*4700*/  R2UR UR7, R7 ;  /* 0x00000000070772ca */ /* 0x000fe200000e0000 */
[----:B------:R-:W-:Y:S01]  /*4710*/  UIADD3.X UR15, URZ, UR19, URZ, UP0, !UPT ;  /* 0x000000133f0f7290 */ /* 0x000fe200087fe43f */
[C---:B------:R-:W-:Y:S01]  /*4720*/  R2UR UR10, R11.reuse ;  /* 0x000000000b0a72ca */ /* 0x040fe200000e0000 */
[----:B------:R-:W-:Y:S01]  /*4730*/  VIADD R4, R4, 0x1 ;  /* 0x0000000104047836 */ /* 0x000fe20000000000 */
[----:B------:R-:W-:Y:S01]  /*4740*/  R2UR UR12, R2 ;  /* 0x00000000020c72ca */ /* 0x000fe200000e0000 */
[----:B------:R-:W-:Y:S01]  /*4750*/  UIADD3.X UR23, URZ, UR19, URZ, UP1, !UPT ;  /* 0x000000133f177290 */ /* 0x000fe20008ffe43f */
[----:B------:R-:W-:Y:S01]  /*4760*/  R2UR UR13, R18 ;  /* 0x00000000120d72ca */ /* 0x000fe200000e0000 */
[----:B------:R-:W-:Y:S01]  /*4770*/  UMOV UR16, 0x0 ;  /* 0x0000000000107882 */ /* 0x000fe20000000000 */
[----:B------:R-:W-:Y:S01]  /*4780*/  ISETP.GT.AND P2, PT, R12, 0x1, PT ;  /* 0x000000010c00780c */ /* 0x000fe20003f44270 */
[----:B------:R-:W-:Y:S01]  /*4790*/  UMOV UR17, 0x10000000 ;  /* 0x1000000000117882 */ /* 0x000fe20000000000 */
[----:B------:R-:W-:Y:S01]  /*47a0*/  ISETP.NE.AND P1, PT, R4, 0x4, PT ;  /* 0x000000040400780c */ /* 0x000fe20003f25270 */
[----:B------:R-:W-:-:S02]  /*47b0*/  VIADD R11, R11, 0x40 ;  /* 0x000000400b0b7836 */ /* 0x000fc40000000000 */
[----:B------:R-:W-:Y:S01]  /*47c0*/  UIADD3 UR8, UR7, 0x180, URZ ;  /* 0x0000018007087890 */ /* 0x000fe2000fffe03f */
[----:B------:R-:W-:Y:S01]  /*47d0*/  SEL R6, RZ, 0x1, P1 ;  /* 0x00000001ff067807 */ /* 0x000fe20000800000 */
[----:B------:R-:W-:Y:S01]  /*47e0*/  UIADD3 UR7, UR7, 0x4180, URZ ;  /* 0x0000418007077890 */ /* 0x000fe2000fffe03f */
[----:B------:R-:W-:Y:S02]  /*47f0*/  SEL R4, R4, RZ, P1 ;  /* 0x000000ff04047207 */ /* 0x000fe40000800000 */
[----:B------:R-:W-:-:S04]  /*4800*/  LOP3.LUT R3, R3, R6, RZ, 0x3c, !PT ;  /* 0x0000000603037212 */ /* 0x000fc800078e3cff */
[----:B------:R0:W-:Y:S02]  /*4810*/  UTMALDG.3D [UR8], [UR14], desc[UR16] ;  /* 0x000010080e0075b4 */ /* 0x0001e40008011000 */
[----:B0-----:R-:W-:Y:S01]  /*4820*/  UMOV UR8, UR7 ;  /* 0x0000000700087c82 */ /* 0x001fe20008000000 */
[----:B------:R-:W-:Y:S02]  /*4830*/  UMOV UR11, UR13 ;  /* 0x0000000d000b7c82 */ /* 0x000fe40008000000 */
[----:B------:R0:W-:Y:S02]  /*4840*/  UTMALDG.3D [UR8], [UR22], desc[UR16] ;  /* 0x00001008160075b4 */ /* 0x0001e40008011000 */
[----:B0-----:R-:W-:Y:S05]  /*4850*/  @P2 BRA `(.L_x_109) ;  /* 0xfffffffc00502947 */ /* 0x001fea000383ffff */
.L_x_105:
[----:B------:R-:W-:Y:S05]  /*4860*/  BSYNC B1 ;  /* 0x0000000000017941 */ /* 0x000fea0003800000 */
.L_x_104:
[----:B------:R-:W-:Y:S01]  /*4870*/  LOP3.LUT P4, RZ, R9, 0xff, RZ, 0xc0, !PT ;  /* 0x000000ff09ff7812 */ /* 0x000fe2000788c0ff */
[----:B------:R-:W-:Y:S01]  /*4880*/  VIADD R0, R0, UR39 ;  /* 0x0000002700007c36 */ /* 0x000fe20008000000 */
[----:B------:R-:W-:Y:S01]  /*4890*/  ULDC.64 UR8, c[0x0][0x650] ;  /* 0x0001940000087ab9 */ /* 0x000fe20000000a00 */
[----:B------:R-:W-:Y:S01]  /*48a0*/  BSSY B1, `(.L_x_110) ;  /* 0x0000071000017945 */ /* 0x000fe20003800000 */
[----:B------:R-:W-:Y:S01]  /*48b0*/  IMAD.MOV.U32 R19, RZ, RZ, -0x1 ;  /* 0xffffffffff137424 */ /* 0x000fe200078e00ff */
[----:B------:R-:W-:Y:S01]  /*48c0*/  PRMT R9, RZ, 0x7610, R9 ;  /* 0x00007610ff097816 */ /* 0x000fe20000000009 */
[----:B------:R-:W-:Y:S01]  /*48d0*/  IMAD.MOV.U32 R18, RZ, RZ, -0x1 ;  /* 0xffffffffff127424 */ /* 0x000fe200078e00ff */
[C---:B------:R-:W-:Y:S02]  /*48e0*/  ISETP.GT.U32.AND P1, PT, R0.reuse, 0x3, PT ;  /* 0x000000030000780c */ /* 0x040fe40003f24070 */
[----:B------:R-:W-:Y:S02]  /*48f0*/  SHF.R.U32.HI R2, RZ, 0x2, R0 ;  /* 0x00000002ff027819 */ /* 0x000fe40000011600 */
[----:B------:R-:W-:-:S02]  /*4900*/  LOP3.LUT R0, R0, 0x3, RZ, 0xc0, !PT ;  /* 0x0000000300007812 */ /* 0x000fc400078ec0ff */
[----:B------:R-:W0:Y:S01]  /*4910*/  @P4 S2R R4, SR_CgaCtaId ;  /* 0x0000000000044919 */ /* 0x000e220000008800 */
[----:B------:R-:W-:Y:S02]  /*4920*/  @P4 MOV R3, 0x400 ;  /* 0x0000040000034802 */ /* 0x000fe40000000f00 */
[----:B------:R-:W-:-:S04]  /*4930*/  LOP3.LUT R2, R2, 0x1, RZ, 0xc0, !PT ;  /* 0x0000000102027812 */ /* 0x000fc800078ec0ff */
[----:B------:R-:W-:Y:S02]  /*4940*/  ISETP.NE.U32.AND P2, PT, R2, 0x1, PT ;  /* 0x000000010200780c */ /* 0x000fe40003f45070 */
[----:B0-----:R-:W-:Y:S01]  /*4950*/  @P4 LEA R3, R4, R3, 0x18 ;  /* 0x0000000304034211 */ /* 0x001fe200078ec0ff */
[----:B------:R-:W-:-:S03]  /*4960*/  IMAD.U32 R4, RZ, RZ, UR39 ;  /* 0x00000027ff047e24 */ /* 0x000fc6000f8e00ff */
[----:B------:R0:W-:Y:S01]  /*4970*/  @P4 SYNCS.ARRIVE.TRANS64.A1T0 RZ, [R3+URZ+0x78], RZ ;  /* 0x000078ff03ff49a7 */ /* 0x0001e2000810003f */
[----:B------:R-:W-:Y:S02]  /*4980*/  IADD3 R16, P4, R16, UR50, RZ ;  /* 0x0000003210107c10 */ /* 0x000fe4000ff9e0ff */
[----:B------:R-:W-:Y:S02]  /*4990*/  ISETP.LT.U32.AND P1, PT, R4, 0x4, P1 ;  /* 0x000000040400780c */ /* 0x000fe40000f21070 */
[----:B------:R-:W-:Y:S02]  /*49a0*/  IADD3.X R17, R17, UR37, RZ, P4, !PT ;  /* 0x0000002511117c10 */ /* 0x000fe4000a7fe4ff */
[----:B------:R-:W-:Y:S02]  /*49b0*/  ISETP.GE.U32.AND P4, PT, R16, UR8, PT ;  /* 0x0000000810007c0c */ /* 0x000fe4000bf86070 */
[----:B0-----:R-:W-:Y:S02]  /*49c0*/  SEL R3, RZ, 0x1, !P1 ;  /* 0x00000001ff037807 */ /* 0x001fe40004800000 */
[----:B------:R-:W-:-:S02]  /*49d0*/  ISETP.GE.U32.AND.EX P1, PT, R17, UR9, PT, P4 ;  /* 0x0000000911007c0c */ /* 0x000fc4000bf26140 */
[----:B------:R-:W-:-:S04]  /*49e0*/  ISETP.GT.U32.AND P2, PT, R4, 0x3, !P2 ;  /* 0x000000030400780c */ /* 0x000fc80005744070 */
[----:B------:R-:W-:-:S04]  /*49f0*/  SEL R2, RZ, 0x1, !P2 ;  /* 0x00000001ff027807 */ /* 0x000fc80005000000 */
[--C-:B------:R-:W-:Y:S01]  /*4a00*/  LOP3.LUT R8, R2, R8, R3.reuse, 0x96, !PT ;  /* 0x0000000802087212 */ /* 0x100fe200078e9603 */
[----:B------:R-:W-:Y:S01]  /*4a10*/  IMAD.MOV.U32 R2, RZ, RZ, -0x1 ;  /* 0xffffffffff027424 */ /* 0x000fe200078e00ff */
[----:B------:R-:W-:Y:S01]  /*4a20*/  PRMT R3, RZ, 0x7610, R3 ;  /* 0x00007610ff037816 */ /* 0x000fe20000000003 */
[----:B------:R-:W-:Y:S06]  /*4a30*/  @P1 BRA `(.L_x_111) ;  /* 0x00000004005c1947 */ /* 0x000fec0003800000 */
[----:B------:R-:W0:Y:S01]  /*4a40*/  S2UR UR7, SR_CTAID.X ;  /* 0x00000000000779c3 */ /* 0x000e220000002500 */
[----:B------:R-:W-:Y:S01]  /*4a50*/  ULDC.64 UR8, c[0x0][0x628] ;  /* 0x00018a0000087ab9 */ /* 0x000fe20000000a00 */
[----:B------:R-:W-:Y:S01]  /*4a60*/  ULDC UR10, c[0x0][0x150] ;  /* 0x00005400000a7ab9 */ /* 0x000fe20000000800 */
[----:B------:R-:W-:Y:S01]  /*4a70*/  ISETP.NE.U32.AND P1, PT, RZ, UR8, PT ;  /* 0x00000008ff007c0c */ /* 0x000fe2000bf25070 */
[----:B------:R-:W-:Y:S01]  /*4a80*/  ULDC UR11, c[0x0][0x630] ;  /* 0x00018c00000b7ab9 */ /* 0x000fe20000000800 */
[----:B------:R-:W-:Y:S01]  /*4a90*/  ULDC UR13, c[0x0][0x154] ;  /* 0x00005500000d7ab9 */ /* 0x000fe20000000800 */
[----:B------:R-:W-:Y:S01]  /*4aa0*/  IMAD.MOV.U32 R2, RZ, RZ, R16 ;  /* 0x000000ffff027224 */ /* 0x000fe200078e0010 */
[----:B------:R-:W-:Y:S01]  /*4ab0*/  ISETP.NE.AND.EX P1, PT, RZ, UR9, PT, P1 ;  /* 0x00000009ff007c0c */ /* 0x000fe2000bf25310 */
[----:B------:R-:W2:Y:S01]  /*4ac0*/  S2UR UR12, SR_CTAID.Y ;  /* 0x00000000000c79c3 */ /* 0x000ea20000002600 */
[----:B0-----:R-:W-:-:S05]  /*4ad0*/  I2FP.F32.U32 R3, UR7 ;  /* 0x0000000700037c45 */ /* 0x001fca0008201000 */
[----:B------:R-:W-:Y:S01]  /*4ae0*/  FMUL R12, R3, UR10 ;  /* 0x0000000a030c7c20 */ /* 0x000fe20008400000 */
[----:B------:R-:W-:-:S05]  /*4af0*/  IMAD.MOV.U32 R3, RZ, RZ, R17 ;  /* 0x000000ffff037224 */ /* 0x000fca00078e0011 */
[----:B------:R-:W-:Y:S05]  /*4b00*/  @!P1 BRA `(.L_x_112) ;  /* 0x0000000000289947 */ /* 0x000fea0003800000 */
[----:B------:R-:W-:Y:S02]  /*4b10*/  ULDC UR10, c[0x0][0x634] ;  /* 0x00018d00000a7ab9 */ /* 0x000fe40000000800 */
[----:B------:R-:W-:-:S05]  /*4b20*/  IADD3 R7, P1, R16, UR10, RZ ;  /* 0x0000000a10077c10 */ /* 0x000fca000ff3e0ff */
[----:B------:R-:W-:-:S04]  /*4b30*/  IMAD.X R11, RZ, RZ, R17, P1 ;  /* 0x000000ffff0b7224 */ /* 0x000fc800008e0611 */
[----:B-1----:R-:W-:-:S04]  /*4b40*/  IMAD.WIDE.U32 R4, R11, UR8, RZ ;  /* 0x000000080b047c25 */ /* 0x002fc8000f8e00ff */
[----:B------:R-:W-:-:S04]  /*4b50*/  IMAD.WIDE.U32 R4, P1, R7, UR9, R4 ;  /* 0x0000000907047c25 */ /* 0x000fc8000f820004 */
[----:B------:R-:W-:-:S04]  /*4b60*/  IMAD.WIDE.U32 R6, R7, UR8, RZ ;  /* 0x0000000807067c25 */ /* 0x000fc8000f8e00ff */
[----:B------:R-:W-:Y:S01]  /*4b70*/  IMAD.X R3, RZ, RZ, RZ, P1 ;  /* 0x000000ffff037224 */ /* 0x000fe200008e06ff */
[----:B------:R-:W-:Y:S01]  /*4b80*/  IADD3 RZ, P1, R7, R4, RZ ;  /* 0x0000000407ff7210 */ /* 0x000fe20007f3e0ff */
[----:B------:R-:W-:-:S04]  /*4b90*/  IMAD.MOV.U32 R2, RZ, RZ, R5 ;  /* 0x000000ffff027224 */ /* 0x000fc800078e0005 */
[----:B------:R-:W-:-:S08]  /*4ba0*/  IMAD.WIDE.U32.X R2, R11, UR9, R2, P1 ;  /* 0x000000090b027c25 */ /* 0x000fd000088e0402 */
.L_x_112:
[--C-:B-1----:R-:W-:Y:S01]  /*4bb0*/  SHF.R.U64 R10, R2, UR11, R3.reuse ;  /* 0x0000000b020a7c19 */ /* 0x102fe20008001203 */
[----:B------:R-:W0:Y:S01]  /*4bc0*/  F2I.U32.TRUNC.NTZ R12, R12 ;  /* 0x0000000c000c7305 */ /* 0x000e22000020f000 */
[----:B------:R-:W-:Y:S01]  /*4bd0*/  SHF.R.U32.HI R2, RZ, UR11, R3 ;  /* 0x0000000bff027c19 */ /* 0x000fe20008011603 */
[----:B------:R-:W-:Y:S01]  /*4be0*/  ULDC.64 UR8, c[0x0][0x620] ;  /* 0x0001880000087ab9 */ /* 0x000fe20000000a00 */
[----:B------:R-:W-:Y:S01]  /*4bf0*/  IADD3 R5, P1, RZ, -R10, RZ ;  /* 0x8000000aff057210 */ /* 0x000fe20007f3e0ff */
[----:B------:R-:W-:Y:S01]  /*4c00*/  ULDC.64 UR14, c[0x0][0x640] ;  /* 0x00019000000e7ab9 */ /* 0x000fe20000000a00 */
[----:B--2---:R-:W-:Y:S01]  /*4c10*/  I2FP.F32.U32 R4, UR12 ;  /* 0x0000000c00047c45 */ /* 0x004fe20008201000 */
[----:B------:R-:W1:Y:S01]  /*4c20*/  LDC R14, c[0x0][0x610] ;  /* 0x00018400ff0e7b82 */ /* 0x000e620000000800 */
[----:B------:R-:W-:Y:S01]  /*4c30*/  ULDC UR11, c[0x0][0x658] ;  /* 0x00019600000b7ab9 */ /* 0x000fe20000000800 */
[----:B------:R-:W-:Y:S01]  /*4c40*/  IMAD.X R2, RZ, RZ, ~R2, P1 ;  /* 0x000000ffff027224 */ /* 0x000fe200008e0e02 */
[----:B------:R-:W-:Y:S01]  /*4c50*/  ISETP.NE.U32.AND P1, PT, RZ, UR14, PT ;  /* 0x0000000eff007c0c */ /* 0x000fe2000bf25070 */
[----:B------:R-:W-:Y:S01]  /*4c60*/  FMUL R6, R4, UR13 ;  /* 0x0000000d04067c20 */ /* 0x000fe20008400000 */
[----:B------:R-:W-:Y:S01]  /*4c70*/  ULDC UR13, c[0x0][0x648] ;  /* 0x00019200000d7ab9 */ /* 0x000fe20000000800 */
[----:B------:R-:W-:Y:S01]  /*4c80*/  IMAD R4, R2, UR8, RZ ;  /* 0x0000000802047c24 */ /* 0x000fe2000f8e02ff */
[----:B------:R-:W-:Y:S01]  /*4c90*/  ISETP.NE.AND.EX P1, PT, RZ, UR15, PT, P1 ;  /* 0x0000000fff007c0c */ /* 0x000fe2000bf25310 */
[C---:B------:R-:W-:Y:S01]  /*4ca0*/  IMAD.WIDE.U32 R2, R5.reuse, UR8, R16 ;  /* 0x0000000805027c25 */ /* 0x040fe2000f8e0010 */
[----:B0-----:R-:W-:Y:S01]  /*4cb0*/  R2UR UR8, R12 ;  /* 0x000000000c0872ca */ /* 0x001fe200000e0000 */
[----:B------:R-:W0:Y:S02]  /*4cc0*/  F2I.U32.TRUNC.NTZ R6, R6 ;  /* 0x0000000600067305 */ /* 0x000e24000020f000 */
[----:B------:R-:W-:Y:S01]  /*4cd0*/  IMAD R5, R5, UR9, R4 ;  /* 0x0000000905057c24 */ /* 0x000fe2000f8e0204 */
[----:B------:R-:W-:-:S03]  /*4ce0*/  ULDC UR9, c[0x0][0x618] ;  /* 0x0001860000097ab9 */ /* 0x000fc60000000800 */
[----:B------:R-:W-:-:S05]  /*4cf0*/  IMAD.IADD R3, R3, 0x1, R5 ;  /* 0x0000000103037824 */ /* 0x000fca00078e0205 */
[--C-:B------:R-:W-:Y:S02]  /*4d00*/  SHF.R.U64 R12, R2, UR9, R3.reuse ;  /* 0x00000009020c7c19 */ /* 0x100fe40008001203 */
[----:B------:R-:W-:Y:S01]  /*4d10*/  SHF.R.U32.HI R3, RZ, UR9, R3 ;  /* 0x00000009ff037c19 */ /* 0x000fe20008011603 */
[----:B------:R-:W-:Y:S01]  /*4d20*/  ULDC UR9, c[0x0][0x608] ;  /* 0x0001820000097ab9 */ /* 0x000fe20000000800 */
[----:B0-----:R-:W-:Y:S02]  /*4d30*/  R2UR UR10, R6 ;  /* 0x00000000060a72ca */ /* 0x001fe400000e0000 */
[--C-:B------:R-:W-:Y:S02]  /*4d40*/  SHF.R.U64 R13, R12, UR9, R3.reuse ;  /* 0x000000090c0d7c19 */ /* 0x100fe40008001203 */
[----:B------:R-:W-:Y:S01]  /*4d50*/  SHF.R.U32.HI R2, RZ, UR9, R3 ;  /* 0x00000009ff027c19 */ /* 0x000fe20008011603 */
[----:B------:R-:W-:-:S03]  /*4d60*/  UIADD3 UR9, -UR8, URZ, URZ ;  /* 0x0000003f08097290 */ /* 0x000fc6000fffe13f */
[--C-:B------:R-:W-:Y:S01]  /*4d70*/  SHF.R.U64 R15, R13, UR11, R2.reuse ;  /* 0x0000000b0d0f7c19 */ /* 0x100fe20008001202 */
[----:B------:R-:W-:Y:S01]  /*4d80*/  ULDC UR8, c[0x0][0x144] ;  /* 0x0000510000087ab9 */ /* 0x000fe20000000800 */
[----:B------:R-:W-:-:S03]  /*4d90*/  SHF.R.U32.HI R3, RZ, UR11, R2 ;  /* 0x0000000bff037c19 */ /* 0x000fc60008011602 */
[----:B------:R-:W-:Y:S01]  /*4da0*/  IMAD.MOV.U32 R2, RZ, RZ, R15 ;  /* 0x000000ffff027224 */ /* 0x000fe200078e000f */
[----:B------:R-:W-:Y:S06]  /*4db0*/  @!P1 BRA `(.L_x_113) ;  /* 0x0000000000289947 */ /* 0x000fec0003800000 */
[----:B------:R-:W-:Y:S02]  /*4dc0*/  ULDC UR11, c[0x0][0x64c] ;  /* 0x00019300000b7ab9 */ /* 0x000fe40000000800 */
[----:B------:R-:W-:-:S05]  /*4dd0*/  IADD3 R7, P1, R15, UR11, RZ ;  /* 0x0000000b0f077c10 */ /* 0x000fca000ff3e0ff */
[----:B------:R-:W-:-:S04]  /*4de0*/  IMAD.X R11, RZ, RZ, R3, P1 ;  /* 0x000000ffff0b7224 */ /* 0x000fc800008e0603 */
[----:B------:R-:W-:-:S04]  /*4df0*/  IMAD.WIDE.U32 R4, R11, UR14, RZ ;  /* 0x0000000e0b047c25 */ /* 0x000fc8000f8e00ff */
[----:B------:R-:W-:-:S04]  /*4e00*/  IMAD.WIDE.U32 R4, P1, R7, UR15, R4 ;  /* 0x0000000f07047c25 */ /* 0x000fc8000f820004 */
[----:B------:R-:W-:-:S04]  /*4e10*/  IMAD.WIDE.U32 R6, R7, UR14, RZ ;  /* 0x0000000e07067c25 */ /* 0x000fc8000f8e00ff */
[----:B------:R-:W-:Y:S01]  /*4e20*/  IMAD.X R3, RZ, RZ, RZ, P1 ;  /* 0x000000ffff037224 */ /* 0x000fe200008e06ff */
[----:B------:R-:W-:Y:S01]  /*4e30*/  IADD3 RZ, P1, R7, R4, RZ ;  /* 0x0000000407ff7210 */ /* 0x000fe20007f3e0ff */
[----:B------:R-:W-:-:S04]  /*4e40*/  IMAD.MOV.U32 R2, RZ, RZ, R5 ;  /* 0x000000ffff027224 */ /* 0x000fc800078e0005 */
[----:B------:R-:W-:-:S08]  /*4e50*/  IMAD.WIDE.U32.X R2, R11, UR15, R2, P1 ;  /* 0x0000000f0b027c25 */ /* 0x000fd000088e0402 */
.L_x_113:
[----:B------:R-:W-:Y:S01]  /*4e60*/  UISETP.NE.AND UP0, UPT, UR38, URZ, UPT ;  /* 0x0000003f2600728c */ /* 0x000fe2000bf05270 */
[----:B------:R-:W-:Y:S01]  /*4e70*/  SHF.R.U64 R3, R2, UR13, R3 ;  /* 0x0000000d02037c19 */ /* 0x000fe20008001203 */
[----:B------:R-:W-:Y:S01]  /*4e80*/  UIADD3 UR10, -UR10, URZ, URZ ;  /* 0x0000003f0a0a7290 */ /* 0x000fe2000fffe13f */
[----:B------:R-:W-:Y:S01]  /*4e90*/  LOP3.LUT R2, R13, UR6, RZ, 0xc0, !PT ;  /* 0x000000060d027c12 */ /* 0x000fe2000f8ec0ff */
[----:B------:R-:W-:Y:S02]  /*4ea0*/  UIMAD UR7, UR8, UR9, UR7 ;  /* 0x00000009080772a4 */ /* 0x000fe4000f8e0207 */
[----:B------:R-:W-:Y:S01]  /*4eb0*/  IMAD.MOV R4, RZ, RZ, -R3 ;  /* 0x000000ffff047224 */ /* 0x000fe200078e0a03 */
[----:B------:R-:W-:Y:S01]  /*4ec0*/  ULDC UR8, c[0x0][0x148] ;  /* 0x0000520000087ab9 */ /* 0x000fe20000000800 */
[----:B------:R-:W-:Y:S01]  /*4ed0*/  IMAD R19, R3, UR5, R2 ;  /* 0x0000000503137c24 */ /* 0x000fe2000f8e0202 */
[----:B------:R-:W-:Y:S02]  /*4ee0*/  LOP3.LUT R3, R12, UR4, RZ, 0xc0, !PT ;  /* 0x000000040c037c12 */ /* 0x000fe4000f8ec0ff */
[----:B------:R-:W-:Y:S01]  /*4ef0*/  @UP0 UIMAD UR7, UR8, UR10, UR12 ;  /* 0x0000000a080702a4 */ /* 0x000fe2000f8e020c */
[----:B------:R-:W-:-:S02]  /*4f00*/  PLOP3.LUT P1, PT, PT, PT, UP0, 0x80, 0x0 ;  /* 0x000000000000781c */ /* 0x000fc40003f2f008 */
[----:B------:R-:W-:Y:S02]  /*4f10*/  ULDC UR8, c[0x0][0x638] ;  /* 0x00018e0000087ab9 */ /* 0x000fe40000000800 */
[----:B------:R-:W-:Y:S02]  /*4f20*/  IMAD R2, R4, UR8, R15 ;  /* 0x0000000804027c24 */ /* 0x000fe4000f8e020f */
[----:B-1----:R-:W-:Y:S01]  /*4f30*/  IMAD R19, R19, R14, UR7 ;  /* 0x0000000713137e24 */ /* 0x002fe2000f8e020e */
[----:B------:R-:W-:Y:S01]  /*4f40*/  ULDC UR7, c[0x0][0x600] ;  /* 0x0001800000077ab9 */ /* 0x000fe20000000800 */
[----:B------:R-:W-:Y:S02]  /*4f50*/  IMAD.MOV.U32 R4, RZ, RZ, 0x1 ;  /* 0x00000001ff047424 */ /* 0x000fe400078e00ff */
[----:B------:R-:W-:-:S03]  /*4f60*/  IMAD R2, R2, UR7, R3 ;  /* 0x0000000702027c24 */ /* 0x000fc6000f8e0203 */
[----:B------:R-:W-:Y:S02]  /*4f70*/  PRMT R3, R4, 0x7610, R3 ;  /* 0x0000761004037816 */ /* 0x000fe40000000003 */
[----:B------:R-:W-:Y:S02]  /*4f80*/  SEL R18, R2, R19, !P1 ;  /* 0x0000001302127207 */ /* 0x000fe40004800000 */
[----:B------:R-:W-:Y:S01]  /*4f90*/  SEL R19, R19, R2, !P1 ;  /* 0x0000000213137207 */ /* 0x000fe20004800000 */
[----:B------:R-:W-:-:S07]  /*4fa0*/  IMAD.MOV.U32 R2, RZ, RZ, R10 ;  /* 0x000000ffff027224 */ /* 0x000fce00078e000a */
.L_x_111:
[----:B------:R-:W-:Y:S05]  /*4fb0*/  BSYNC B1 ;  /* 0x0000000000017941 */ /* 0x000fea0003800000 */
.L_x_110:
[----:B------:R-:W-:-:S13]  /*4fc0*/  LOP3.LUT P1, RZ, R3, 0xff, RZ, 0xc0, !PT ;  /* 0x000000ff03ff7812 */ /* 0x000fda000782c0ff */
[----:B------:R-:W-:Y:S05]  /*4fd0*/  @P1 BRA `(.L_x_114) ;  /* 0xfffffff4003c1947 */ /* 0x000fea000383ffff */
[----:B------:R-:W-:Y:S05]  /*4fe0*/  BSYNC B0 ;  /* 0x0000000000007941 */ /* 0x000fea0003800000 */
.L_x_102:
[----:B------:R-:W-:-:S03]  /*4ff0*/  UMOV UR7, 0xffffffff ;  /* 0xffffffff00077882 */ /* 0x000fc60000000000 */
[----:B------:R-:W-:Y:S05]  /*5000*/  BRA.DIV UR7, `(.L_x_115) ;  /* 0x0000000607447947 */ /* 0x000fea000b800000 */
[----:B------:R-:W-:-:S13]  /*5010*/  ELECT P6, URZ, PT ;  /* 0x00000000003f782f */ /* 0x000fda00038c0000 */
.L_x_131:
[----:B------:R-:W-:Y:S04]  /*5020*/  BSSY B0, `(.L_x_116) ;  /* 0x000002c000007945 */ /* 0x000fe80003800000 */
[----:B------:R-:W-:Y:S05]  /*5030*/  @!P6 BRA `(.L_x_117) ;  /* 0x0000000000a8e947 */ /* 0x000fea0003800000 */
[----:B------:R-:W-:-:S04]  /*5040*/  ULOP3.LUT UR7, UR36, 0x2, URZ, 0xfc, !UPT ;  /* 0x0000000224077892 */ /* 0x000fc8000f8efc3f */
[----:B------:R-:W-:-:S06]  /*5050*/  UISETP.NE.AND UP0, UPT, UR7, 0x3, UPT ;  /* 0x000000030700788c */ /* 0x000fcc000bf05270 */
[----:B------:R-:W-:-:S13]  /*5060*/  PLOP3.LUT P0, PT, PT, PT, UP0, 0x80, 0x0 ;  /* 0x000000000000781c */ /* 0x000fda0003f0f008 */
[----:B------:R-:W-:Y:S05]  /*5070*/  @!P0 BRA `(.L_x_118) ;  /* 0x0000000000048947 */ /* 0x000fea0003800000 */
[----:B------:R-:W-:Y:S01]  /*5080*/  BPT.TRAP 0x1 ;  /* 0x000000040000795c */ /* 0x000fe20000300000 */
.L_x_118:
[----:B------:R-:W0:Y:S01]  /*5090*/  S2R R3, SR_CgaCtaId ;  /* 0x0000000000037919 */ /* 0x000e220000008800 */
[----:B------:R-:W-:-:S04]  /*50a0*/  MOV R2, 0x400 ;  /* 0x0000040000027802 */ /* 0x000fc80000000f00 */
[----:B0-----:R-:W-:Y:S02]  /*50b0*/  LEA R3, R3, R2, 0x18 ;  /* 0x0000000203037211 */ /* 0x001fe400078ec0ff */
[----:B------:R-:W-:-:S03]  /*50c0*/  SHF.L.U32 R2, R8, 0x1f, RZ ;  /* 0x0000001f08027819 */ /* 0x000fc600000006ff */
[----:B------:R-:W-:-:S04]  /*50d0*/  VIADD R3, R3, 0x20 ;  /* 0x0000002003037836 */ /* 0x000fc80000000000 */
[C---:B------:R-:W-:Y:S02]  /*50e0*/  IMAD R7, R0.reuse, 0x8, R3 ;  /* 0x0000000800077824 */ /* 0x040fe400078e0203 */
[----:B------:R-:W-:Y:S02]  /*50f0*/  VIADD R0, R0, 0x1 ;  /* 0x0000000100007836 */ /* 0x000fe40000000000 */
[----:B------:R-:W0:Y:S03]  /*5100*/  SYNCS.PHASECHK.TRANS64.TRYWAIT P0, [R7+URZ], R2 ;  /* 0x00000002070075a7 */ /* 0x000e26000800017f */
[----:B------:R-:W-:-:S04]  /*5110*/  ISETP.NE.AND P1, PT, R0, 0x4, PT ;  /* 0x000000040000780c */ /* 0x000fc80003f25270 */
[----:B-1----:R-:W-:Y:S02]  /*5120*/  SEL R5, RZ, 0x1, P1 ;  /* 0x00000001ff057807 */ /* 0x002fe40000800000 */
[----:B------:R-:W-:Y:S02]  /*5130*/  SEL R0, R0, RZ, P1 ;  /* 0x000000ff00007207 */ /* 0x000fe40000800000 */
[----:B------:R-:W-:-:S03]  /*5140*/  LOP3.LUT R5, R8, R5, RZ, 0x3c, !PT ;  /* 0x0000000508057212 */ /* 0x000fc600078e3cff */
[----:B------:R-:W-:Y:S01]  /*5150*/  IMAD R9, R0, 0x8, R3 ;  /* 0x0000000800097824 */ /* 0x000fe200078e0203 */
[----:B------:R-:W-:Y:S01]  /*5160*/  SHF.L.U32 R4, R5, 0x1f, RZ ;  /* 0x0000001f05047819 */ /* 0x000fe200000006ff */
[----:B0-----:R-:W-:Y:S06]  /*5170*/  @!P0 BRA `(.L_x_119) ;  /* 0x0000000400088947 */ /* 0x001fec0003800000 */
.L_x_132:
[----:B------:R-:W1:Y:S01]  /*5180*/  SYNCS.PHASECHK.TRANS64.TRYWAIT P0, [R9+URZ], R4 ;  /* 0x00000004090075a7 */ /* 0x000e62000800017f */
[----:B------:R-:W-:-:S05]  /*5190*/  VIADD R0, R0, 0x1 ;  /* 0x0000000100007836 */ /* 0x000fca0000000000 */
[----:B------:R-:W-:-:S04]  /*51a0*/  ISETP.NE.AND P1, PT, R0, 0x4, PT ;  /* 0x000000040000780c */ /* 0x000fc80003f25270 */
[----:B0-----:R-:W-:Y:S02]  /*51b0*/  SEL R2, RZ, 0x1, P1 ;  /* 0x00000001ff027807 */ /* 0x001fe40000800000 */
[----:B------:R-:W-:Y:S02]  /*51c0*/  SEL R0, R0, RZ, P1 ;  /* 0x000000ff00007207 */ /* 0x000fe40000800000 */
[----:B------:R-:W-:-:S03]  /*51d0*/  LOP3.LUT R7, R5, R2, RZ, 0x3c, !PT ;  /* 0x0000000205077212 */ /* 0x000fc600078e3cff */
[----:B------:R-:W-:Y:S01]  /*51e0*/  IMAD R6, R0, 0x8, R3 ;  /* 0x0000000800067824 */ /* 0x000fe200078e0203 */
[----:B------:R-:W-:Y:S01]  /*51f0*/  SHF.L.U32 R5, R7, 0x1f, RZ ;  /* 0x0000001f07057819 */ /* 0x000fe200000006ff */
[----:B-1----:R-:W-:Y:S06]  /*5200*/  @!P0 BRA `(.L_x_120) ;  /* 0x0000000000f88947 */ /* 0x002fec0003800000 */
.L_x_133:
[----:B------:R-:W1:Y:S01]  /*5210*/  SYNCS.PHASECHK.TRANS64.TRYWAIT P0, [R6+URZ], R5 ;  /* 0x00000005060075a7 */ /* 0x000e62000800017f */
[----:B------:R-:W-:-:S05]  /*5220*/  VIADD R0, R0, 0x1 ;  /* 0x0000000100007836 */ /* 0x000fca0000000000 */
[----:B------:R-:W-:-:S04]  /*5230*/  ISETP.NE.AND P1, PT, R0, 0x4, PT ;  /* 0x000000040000780c */ /* 0x000fc80003f25270 */
[----:B------:R-:W-:Y:S02]  /*5240*/  SEL R2, RZ, 0x1, P1 ;  /* 0x00000001ff027807 */ /* 0x000fe40000800000 */
[----:B------:R-:W-:Y:S02]  /*5250*/  SEL R0, R0, RZ, P1 ;  /* 0x000000ff00007207 */ /* 0x000fe40000800000 */
[----:B------:R-:W-:Y:S01]  /*5260*/  LOP3.LUT R2, R7, R2, RZ, 0x3c, !PT ;  /* 0x0000000207027212 */ /* 0x000fe200078e3cff */
[----:B-1----:R-:W-:Y:S06]  /*5270*/  @!P0 BRA `(.L_x_121) ;  /* 0x0000000000f08947 */ /* 0x002fec0003800000 */
.L_x_134:
[----:B------:R-:W-:Y:S01]  /*5280*/  IMAD R3, R0, 0x8, R3 ;  /* 0x0000000800037824 */ /* 0x000fe200078e0203 */
[----:B------:R-:W-:-:S07]  /*5290*/  SHF.L.U32 R0, R2, 0x1f, RZ ;  /* 0x0000001f02007819 */ /* 0x000fce00000006ff */
.L_x_122:
[----:B--2---:R2:W3:Y:S02]  /*52a0*/  SYNCS.PHASECHK.TRANS64.TRYWAIT P0, [R3+URZ], R0 ;  /* 0x00000000030075a7 */ /* 0x0044e4000800017f */
[----:B---3--:R-:W-:Y:S05]  /*52b0*/  @!P0 NANOSLEEP.SYNCS 0x989680 ;  /* 0x009896800000895d */ /* 0x008fea0003900000 */
[----:B------:R-:W3:Y:S02]  /*52c0*/  @!P0 SYNCS.PHASECHK.TRANS64 P0, [R3+URZ], R0 ;  /* 0x00000000030085a7 */ /* 0x000ee4000800007f */
[----:B---3--:R-:W-:Y:S05]  /*52d0*/  @!P0 BRA `(.L_x_122) ;  /* 0xfffffffc00f08947 */ /* 0x008fea000383ffff */
.L_x_117:
[----:B------:R-:W-:Y:S05]  /*52e0*/  BSYNC B0 ;  /* 0x0000000000007941 */ /* 0x000fea0003800000 */
.L_x_116:
[----:B------:R-:W-:Y:S05]  /*52f0*/  EXIT ;  /* 0x000000000000794d */ /* 0x000fea0003800000 */
.L_x_14:
[----:B0-----:R0:W1:Y:S02]  /*5300*/  SYNCS.PHASECHK.TRANS64.TRYWAIT P0, [R59+URZ], R0 ;  /* 0x000000003b0075a7 */ /* 0x001064000800017f */
[----:B-1----:R-:W-:Y:S05]  /*5310*/  @!P0 NANOSLEEP.SYNCS 0x989680 ;  /* 0x009896800000895d */ /* 0x002fea0003900000 */
[----:B------:R-:W1:Y:S02]  /*5320*/  @!P0 SYNCS.PHASECHK.TRANS64 P0, [R59+URZ], R0 ;  /* 0x000000003b0085a7 */ /* 0x000e64000800007f */
[----:B-1----:R-:W-:Y:S05]  /*5330*/  @!P0 BRA `(.L_x_14) ;  /* 0xfffffffc00f08947 */ /* 0x002fea000383ffff */
[----:B------:R-:W-:Y:S05]  /*5340*/  BRA `(.L_x_123) ;  /* 0xffffffc000b07947 */ /* 0x000fea000383ffff */
.L_x_19:
[----:B-1----:R1:W2:Y:S02]  /*5350*/  SYNCS.PHASECHK.TRANS64.TRYWAIT P1, [R3+URZ], R0 ;  /* 0x00000000030075a7 */ /* 0x0022a4000802017f */
[----:B--2---:R-:W-:Y:S05]  /*5360*/  @!P1 NANOSLEEP.SYNCS 0x989680 ;  /* 0x009896800000995d */ /* 0x004fea0003900000 */
[----:B------:R-:W2:Y:S02]  /*5370*/  @!P1 SYNCS.PHASECHK.TRANS64 P1, [R3+URZ], R0 ;  /* 0x00000000030095a7 */ /* 0x000ea4000802007f */
[----:B--2---:R-:W-:Y:S05]  /*5380*/  @!P1 BRA `(.L_x_19) ;  /* 0xfffffffc00f09947 */ /* 0x004fea000383ffff */
[----:B------:R-:W-:Y:S05]  /*5390*/  BRA `(.L_x_18) ;  /* 0xffffffc4001c7947 */ /* 0x000fea000383ffff */
.L_x_24:
[----:B-1----:R-:W-:-:S04]  /*53a0*/  IMAD.U32 R4, RZ, RZ, UR4 ;  /* 0x00000004ff047e24 */ /* 0x002fc8000f8e00ff */
[----:B------:R1:W2:Y:S03]  /*53b0*/  SYNCS.PHASECHK.TRANS64.TRYWAIT P1, [R4+URZ], R3 ;  /* 0x00000003040075a7 */ /* 0x0002a6000802017f */
[----:B--2---:R-:W-:Y:S05]  /*53c0*/  @!P1 NANOSLEEP.SYNCS 0x989680 ;  /* 0x009896800000995d */ /* 0x004fea0003900000 */
[----:B------:R-:W2:Y:S02]  /*53d0*/  @!P1 SYNCS.PHASECHK.TRANS64 P1, [R4+URZ], R3 ;  /* 0x00000003040095a7 */ /* 0x000ea4000802007f */
[----:B--2---:R-:W-:Y:S05]  /*53e0*/  @!P1 BRA `(.L_x_24) ;  /* 0xfffffffc00ec9947 */ /* 0x004fea000383ffff */
[----:B------:R-:W-:Y:S05]  /*53f0*/  BRA `(.L_x_23) ;  /* 0xffffffc400947947 */ /* 0x000fea000383ffff */
.L_x_30:
[----:B--2---:R2:W3:Y:S02]  /*5400*/  SYNCS.PHASECHK.TRANS64.TRYWAIT P0, [R59+URZ+0x10], R0 ;  /* 0x000010003b0075a7 */ /* 0x0044e4000800017f */
[----:B---3--:R-:W-:Y:S05]  /*5410*/  @!P0 NANOSLEEP.SYNCS 0x989680 ;  /* 0x009896800000895d */ /* 0x008fea0003900000 */
[----:B------:R-:W3:Y:S02]  /*5420*/  @!P0 SYNCS.PHASECHK.TRANS64 P0, [R59+URZ+0x10], R0 ;  /* 0x000010003b0085a7 */ /* 0x000ee4000800007f */
[----:B---3--:R-:W-:Y:S05]  /*5430*/  @!P0 BRA `(.L_x_30) ;  /* 0xfffffffc00f08947 */ /* 0x008fea000383ffff */
[----:B------:R-:W-:Y:S05]  /*5440*/  BRA `(.L_x_124) ;  /* 0xffffffc800907947 */ /* 0x000fea000383ffff */
.L_x_103:
[----:B------:R-:W-:Y:S01]  /*5450*/  BSSY B1, `(.L_x_125) ;  /* 0x0000006000017945 */ /* 0x000fe20003800000 */
[----:B------:R-:W-:-:S07]  /*5460*/  IMAD.MOV.U32 R15, RZ, RZ, -0x1 ;  /* 0xffffffffff0f7424 */ /* 0x000fce00078e00ff */
[----:B------:R-:W-:Y:S05]  /*5470*/  WARPSYNC.COLLECTIVE R15, `(.L_x_126) ;  /* 0x000000000f0c7348 */ /* 0x000fea0003c00000 */
[----:B------:R-:W-:Y:S02]  /*5480*/  ELECT P6, UR62, PT ;  /* 0x00000000003e782f */ /* 0x000fe400038c0000 */
[----:B------:R-:W-:Y:S01]  /*5490*/  MOV R14, UR62 ;  /* 0x0000003e000e7c02 */ /* 0x000fe20008000f00 */
[----:B------:R-:W-:Y:S10]  /*54a0*/  ENDCOLLECTIVE ;  /* 0x000000000000791b */ /* 0x000ff40003800000 */
.L_x_126:
[----:B------:R-:W-:Y:S05]  /*54b0*/  BSYNC B1 ;  /* 0x0000000000017941 */ /* 0x000fea0003800000 */
.L_x_125:
[----:B------:R-:W-:Y:S05]  /*54c0*/  BRA `(.L_x_127) ;  /* 0xfffffff0000c7947 */ /* 0x000fea000383ffff */
.L_x_106:
[----:B-1----:R1:W2:Y:S02]  /*54d0*/  SYNCS.PHASECHK.TRANS64.TRYWAIT P1, [R10+URZ+0x20], R5 ;  /* 0x000020050a0075a7 */ /* 0x0022a4000802017f */
[----:B--2---:R-:W-:Y:S05]  /*54e0*/  @!P1 NANOSLEEP.SYNCS 0x989680 ;  /* 0x009896800000995d */ /* 0x004fea0003900000 */
[----:B------:R-:W2:Y:S02]  /*54f0*/  @!P1 SYNCS.PHASECHK.TRANS64 P1, [R10+URZ+0x20], R5 ;  /* 0x000020050a0095a7 */ /* 0x000ea4000802007f */
[----:B--2---:R-:W-:Y:S05]  /*5500*/  @!P1 BRA `(.L_x_106) ;  /* 0xfffffffc00f09947 */ /* 0x004fea000383ffff */
[----:B------:R-:W-:Y:S05]  /*5510*/  BRA `(.L_x_128) ;  /* 0xfffffff000407947 */ /* 0x000fea000383ffff */
.L_x_115:
[----:B------:R-:W-:Y:S01]  /*5520*/  BSSY B0, `(.L_x_129) ;  /* 0x0000006000007945 */ /* 0x000fe20003800000 */
[----:B------:R-:W-:-:S07]  /*5530*/  IMAD.MOV.U32 R15, RZ, RZ, -0x1 ;  /* 0xffffffffff0f7424 */ /* 0x000fce00078e00ff */
[----:B-1----:R-:W-:Y:S05]  /*5540*/  WARPSYNC.COLLECTIVE R15, `(.L_x_130) ;  /* 0x000000000f0c7348 */ /* 0x002fea0003c00000 */
[----:B------:R-:W-:Y:S02]  /*5550*/  ELECT P6, UR62, PT ;  /* 0x00000000003e782f */ /* 0x000fe400038c0000 */
[----:B------:R-:W-:Y:S01]  /*5560*/  MOV R14, UR62 ;  /* 0x0000003e000e7c02 */ /* 0x000fe20008000f00 */
[----:B-1----:R-:W-:Y:S10]  /*5570*/  ENDCOLLECTIVE ;  /* 0x000000000000791b */ /* 0x002ff40003800000 */
.L_x_130:
[----:B------:R-:W-:Y:S05]  /*5580*/  BSYNC B0 ;  /* 0x0000000000007941 */ /* 0x000fea0003800000 */
.L_x_129:
[----:B------:R-:W-:Y:S05]  /*5590*/  BRA `(.L_x_131) ;  /* 0xfffffff800a07947 */ /* 0x000fea000383ffff */
.L_x_119:
[----:B0-----:R0:W1:Y:S02]  /*55a0*/  SYNCS.PHASECHK.TRANS64.TRYWAIT P0, [R7+URZ], R2 ;  /* 0x00000002070075a7 */ /* 0x001064000800017f */
[----:B-1----:R-:W-:Y:S05]  /*55b0*/  @!P0 NANOSLEEP.SYNCS 0x989680 ;  /* 0x009896800000895d */ /* 0x002fea0003900000 */
[----:B------:R-:W1:Y:S02]  /*55c0*/  @!P0 SYNCS.PHASECHK.TRANS64 P0, [R7+URZ], R2 ;  /* 0x00000002070085a7 */ /* 0x000e64000800007f */
[----:B-1----:R-:W-:Y:S05]  /*55d0*/  @!P0 BRA `(.L_x_119) ;  /* 0xfffffffc00f08947 */ /* 0x002fea000383ffff */
[----:B------:R-:W-:Y:S05]  /*55e0*/  BRA `(.L_x_132) ;  /* 0xfffffff800e47947 */ /* 0x000fea000383ffff */
.L_x_120:
[----:B0-----:R0:W1:Y:S02]  /*55f0*/  SYNCS.PHASECHK.TRANS64.TRYWAIT P0, [R9+URZ], R4 ;  /* 0x00000004090075a7 */ /* 0x001064000800017f */
[----:B-1----:R-:W-:Y:S05]  /*5600*/  @!P0 NANOSLEEP.SYNCS 0x989680 ;  /* 0x009896800000895d */ /* 0x002fea0003900000 */
[----:B------:R-:W1:Y:S02]  /*5610*/  @!P0 SYNCS.PHASECHK.TRANS64 P0, [R9+URZ], R4 ;  /* 0x00000004090085a7 */ /* 0x000e64000800007f */
[----:B-1----:R-:W-:Y:S05]  /*5620*/  @!P0 BRA `(.L_x_120) ;  /* 0xfffffffc00f08947 */ /* 0x002fea000383ffff */
[----:B------:R-:W-:Y:S05]  /*5630*/  BRA `(.L_x_133) ;  /* 0xfffffff800f47947 */ /* 0x000fea000383ffff */
.L_x_121:
[----:B-1----:R1:W2:Y:S02]  /*5640*/  SYNCS.PHASECHK.TRANS64.TRYWAIT P0, [R6+URZ], R5 ;  /* 0x00000005060075a7 */ /* 0x0022a4000800017f */
[----:B--2---:R-:W-:Y:S05]  /*5650*/  @!P0 NANOSLEEP.SYNCS 0x989680 ;  /* 0x009896800000895d */ /* 0x004fea0003900000 */
[----:B------:R-:W2:Y:S02]  /*5660*/  @!P0 SYNCS.PHASECHK.TRANS64 P0, [R6+URZ], R5 ;  /* 0x00000005060085a7 */ /* 0x000ea4000800007f */
[----:B--2---:R-:W-:Y:S05]  /*5670*/  @!P0 BRA `(.L_x_121) ;  /* 0xfffffffc00f08947 */ /* 0x004fea000383ffff */
[----:B------:R-:W-:Y:S05]  /*5680*/  BRA `(.L_x_134) ;  /* 0xfffffff800fc7947 */ /* 0x000fea000383ffff */
.L_x_135:
[----:B------:R-:W-:-:S00]  /*5690*/  BRA `(.L_x_135) ;  /* 0xfffffffc00fc7947 */ /* 0x000fc0000383ffff */
[----:B------:R-:W-:-:S00]  /*56a0*/  NOP ;  /* 0x0000000000007918 */ /* 0x000fc00000000000 */
        /* <DEDUP_REMOVED lines=13> */
.L_x_136:


//--------------------- .nv.global.init           --------------------------
	.section	.nv.global.init,"aw",@progbits
.nv.global.init:
	.type		$str$22,@object
	.size		$str$22,($str$23 - $str$22)
$str$22:
        /*0000*/ 	.byte	0x6b, 0x5f, 0x74, 0x69, 0x6c, 0x65, 0x5f, 0x63, 0x6f, 0x75, 0x6e, 0x74, 0x20, 0x3e, 0x3d, 0x20
        /*0010*/ 	.byte	0x31, 0x00
	.type		$str$23,@object
	.size		$str$23,(__unnamed_1 - $str$23)
$str$23:
        /*0012*/ 	.byte	0x2f, 0x74, 0x6d, 0x70, 0x2f, 0x63, 0x75, 0x74, 0x6c, 0x61, 0x73, 0x73, 0x5f, 0x73, 0x77, 0x65
        /*0022*/ 	.byte	0x65, 0x70, 0x5f, 0x73, 0x72, 0x63, 0x2f, 0x69, 0x6e, 0x63, 0x6c, 0x75, 0x64, 0x65, 0x2f, 0x63
        /*0032*/ 	.byte	0x75, 0x74, 0x6c, 0x61, 0x73, 0x73, 0x2f, 0x67, 0x65, 0x6d, 0x6d, 0x2f, 0x63, 0x6f, 0x6c, 0x6c
        /*0042*/ 	.byte	0x65, 0x63, 0x74, 0x69, 0x76, 0x65, 0x2f, 0x73, 0x6d, 0x39, 0x30, 0x5f, 0x6d, 0x6d, 0x61, 0x5f
        /*0052*/ 	.byte	0x74, 0x6d, 0x61, 0x5f, 0x67, 0x6d, 0x6d, 0x61, 0x5f, 0x73, 0x73, 0x5f, 0x77, 0x61, 0x72, 0x70
        /*0062*/ 	.byte	0x73, 0x70, 0x65, 0x63, 0x69, 0x61, 0x6c, 0x69, 0x7a, 0x65, 0x64, 0x2e, 0x68, 0x70, 0x70, 0x00
	.type		__unnamed_1,@object
	.size		__unnamed_1,(.L_0 - __unnamed_1)
__unnamed_1:
        /*0072*/ 	.byte	0x76, 0x6f, 0x69, 0x64, 0x20, 0x63, 0x75, 0x74, 0x6c, 0x61, 0x73, 0x73, 0x3a, 0x3a, 0x67, 0x65
        /* <DEDUP_REMOVED lines=171> */
        /*0b32*/ 	.byte	0x65, 0x6e, 0x74, 0x69, 0x74, 0x79, 0x5d, 0x00
.L_0:


//--------------------- .nv.shared._ZN7cutlass13device_kernelINS_4gemm6kernel13GemmUniversalIN4cute5tupleIJiiiiEEENS1_10collective13CollectiveMmaINS1_34MainloopSm90TmaGmmaWarpSpecializedILi4ENS5_IJNS4_1CILi1EEESB_SB_EEENS1_32KernelTmaWarpSpecializedPingpongEEENS5_IJNSA_ILi64EEESF_SF_EEEaNS5_IJlSB_lEEEaSH_NS4_8TiledMMAINS4_8MMA_AtomIJNS4_4SM904GMMA26MMA_64x64x32_S32S8S8_SS_TNEEEENS4_6LayoutISC_NS5_IJNSA_ILi0EEESP_SP_EEEEENS5_IJNS4_10UnderscoreESS_SS_EEEEENS4_13SM90_TMA_LOADENS4_14ComposedLayoutINS4_7SwizzleILi2ELi4ELi3EEENS4_18smem_ptr_flag_bitsILi8EEENSO_INS5_IJNSA_ILi8EEESF_EEENS5_IJSF_SB_EEEEEEEvNS4_8identityESV_S15_vS16_EENS_8epilogue10collective6detail29Sm90TmaWarpSpecializedAdapterINS19_15DefaultEpilogueIaSH_SH_NS18_6thread17LinearCombinationIaLi1EiiLNS1D_9ScaleType4KindE0ELNS_15FloatRoundStyleE2EaEENS1_15EpilogueDefaultEEEEEvvEEEEvNT_6ParamsE --------------------------
	.section	.nv.shared._ZN7cutlass13device_kernelINS_4gemm6kernel13GemmUniversalIN4cute5tupleIJiiiiEEENS1_10collective13CollectiveMmaINS1_34MainloopSm90TmaGmmaWarpSpecializedILi4ENS5_IJNS4_1CILi1EEESB_SB_EEENS1_32KernelTmaWarpSpecializedPingpongEEENS5_IJNSA_ILi64EEESF_SF_EEEaNS5_IJlSB_lEEEaSH_NS4_8TiledMMAINS4_8MMA_AtomIJNS4_4SM904GMMA26MMA_64x64x32_S32S8S8_SS_TNEEEENS4_6LayoutISC_NS5_IJNSA_ILi0EEESP_SP_EEEEENS5_IJNS4_10UnderscoreESS_SS_EEEEENS4_13SM90_TMA_LOADENS4_14ComposedLayoutINS4_7SwizzleILi2ELi4ELi3EEENS4_18smem_ptr_flag_bitsILi8EEENSO_INS5_IJNSA_ILi8EEESF_EEENS5_IJSF_SB_EEEEEEEvNS4_8identityESV_S15_vS16_EENS_8epilogue10collective6detail29Sm90TmaWarpSpecializedAdapterINS19_15DefaultEpilogueIaSH_SH_NS18_6thread17LinearCombinationIaLi1EiiLNS1D_9ScaleType4KindE0ELNS_15FloatRoundStyleE2EaEENS1_15EpilogueDefaultEEEEEvvEEEEvNT_6ParamsE,"aw",@nobits
	.sectionflags	@""
	.align	16
	.zero		1024


//--------------------- .nv.shared.reserved.0     --------------------------
	.section	.nv.shared.reserved.0,"aw",@nobits
	.weak		__nv_reservedSMEM_offset_0_alias
	.size		__nv_reservedSMEM_offset_0_alias, 0, 0
	.other		__nv_reservedSMEM_offset_0_alias,@"STO_CUDA_RESERVED_SHARED STV_DEFAULT"
__nv_reservedSMEM_offset_0_alias:
	.zero		0


//--------------------- .nv.global                --------------------------
	.section	.nv.global,"aw",@nobits
.nv.global:
	.type		_ZN40_INTERNAL_ae6ba536_4_k_cu_960a3d2d_310964cute1_E,@object
	.size		_ZN40_INTERNAL_ae6ba536_4_k_cu_960a3d2d_310964cute1_E,(_ZN40_INTERNAL_ae6ba536_4_k_cu_960a3d2d_310964cuda3std3__45__cpo6cbeginE - _ZN40_INTERNAL_ae6ba536_4_k_cu_960a3d2d_310964cute1_E)
_ZN40_INTERNAL_ae6ba536_4_k_cu_960a3d2d_310964cute1_E:
	.zero		1
	.type		_ZN40_INTERNAL_ae6ba536_4_k_cu_960a3d2d_310964cuda3std3__45__cpo6cbeginE,@object
	.size		_ZN40_INTERNAL_ae6ba536_4_k_cu_960a3d2d_310964cuda3std3__45__cpo6cbeginE,(_ZN40_INTERNAL_ae6ba536_4_k_cu_960a3d2d_310964cuda3std3__48in_placeE - _ZN40_INTERNAL_ae6ba536_4_k_cu_960a3d2d_310964cuda3std3__45__cpo6cbeginE)
_ZN40_INTERNAL_ae6ba536_4_k_cu_960a3d2d_310964cuda3std3__45__cpo6cbeginE:
	.zero		1
	.type		_ZN40_INTERNAL_ae6ba536_4_k_cu_960a3d2d_310964cuda3std3__48in_placeE,@object
	.size		_ZN40_INTERNAL_ae6ba536_4_k_cu_960a3d2d_310964cuda3std3__48in_placeE,(_ZN40_INTERNAL_ae6ba536_4_k_cu_960a3d2d_310964cuda3std6ranges3__45__cpo9iter_moveE - _ZN40_INTERNAL_ae6ba536_4_k_cu_960a3d2d_310964cuda3std3__48in_placeE)
_ZN40_INTERNAL_ae6ba536_4_k_cu_960a3d2d_310964cuda3std3__48in_placeE:
	.zero		1
	.type		_ZN40_INTERNAL_ae6ba536_4_k_cu_960a3d2d_310964cuda3std6ranges3__45__cpo9iter_moveE,@object
	.size		_ZN40_INTERNAL_ae6ba536_4_k_cu_960a3d2d_310964cuda3std6ranges3__45__cpo9iter_moveE,(_ZN40_INTERNAL_ae6ba536_4_k_cu_960a3d2d_310964cuda3std3__45__cpo5beginE - _ZN40_INTERNAL_ae6ba536_4_k_cu_960a3d2d_310964cuda3std6ranges3__45__cpo9iter_moveE)
_ZN40_INTERNAL_ae6ba536_4_k_cu_960a3d2d_310964cuda3std6ranges3__45__cpo9iter_moveE:
	.zero		1
	.type		_ZN40_INTERNAL_ae6ba536_4_k_cu_960a3d2d_310964cuda3std3__45__cpo5beginE,@object
	.size		_ZN40_INTERNAL_ae6ba536_4_k_cu_960a3d2d_310964cuda3std3__45__cpo5beginE,(_ZN40_INTERNAL_ae6ba536_4_k_cu_960a3d2d_310964cuda3std3__442_GLOBAL__N__ae6ba536_4_k_cu_960a3d2d_310966ignoreE - _ZN40_INTERNAL_ae6ba536_4_k_cu_960a3d2d_310964cuda3std3__45__cpo5beginE)
_ZN40_INTERNAL_ae6ba536_4_k_cu_960a3d2d_310964cuda3std3__45__cpo5beginE:
	.zero		1
	.type		_ZN40_INTERNAL_ae6ba536_4_k_cu_960a3d2d_310964cuda3std3__442_GLOBAL__N__ae6ba536_4_k_cu_960a3d2d_310966ignoreE,@object
	.size		_ZN40_INTERNAL_ae6ba536_4_k_cu_960a3d2d_310964cuda3std3__442_GLOBAL__N__ae6ba536_4_k_cu_960a3d2d_310966ignoreE,(_ZN40_INTERNAL_ae6ba536_4_k_cu_960a3d2d_310964cute7productE - _ZN40_INTERNAL_ae6ba536_4_k_cu_960a3d2d_310964cuda3std3__442_GLOBAL__N__ae6ba536_4_k_cu_960a3d2d_310966ignoreE)
_ZN40_INTERNAL_ae6ba536_4_k_cu_960a3d2d_310964cuda3std3__442_GLOBAL__N__ae6ba536_4_k_cu_960a3d2d_310966ignoreE:
	.zero		1
	.type		_ZN40_INTERNAL_ae6ba536_4_k_cu_960a3d2d_310964cute7productE,@object
	.size		_ZN40_INTERNAL_ae6ba536_4_k_cu_960a3d2d_310964cute7productE,(_ZN40_INTERNAL_ae6ba536_4_k_cu_960a3d2d_310964cuda3std3__45__cpo3endE - _ZN40_INTERNAL_ae6ba536_4_k_cu_960a3d2d_310964cute7productE)
_ZN40_INTERNAL_ae6ba536_4_k_cu_960a3d2d_310964cute7productE:
	.zero		1
	.type		_ZN40_INTERNAL_ae6ba536_4_k_cu_960a3d2d_310964cuda3std3__45__cpo3endE,@object
	.size		_ZN40_INTERNAL_ae6ba536_4_k_cu_960a3d2d_310964cuda3std3__45__cpo3endE,(_ZN40_INTERNAL_ae6ba536_4_k_cu_960a3d2d_310964cuda3std3__419piecewise_constructE - _ZN40_INTERNAL_ae6ba536_4_k_cu_960a3d2d_310964cuda3std3__45__cpo3endE)
_ZN40_INTERNAL_ae6ba536_4_k_cu_960a3d2d_310964cuda3std3__45__cpo3endE:
	.zero		1
	.type		_ZN40_INTERNAL_ae6ba536_4_k_cu_960a3d2d_310964cuda3std3__419piecewise_constructE,@object
	.size		_ZN40_INTERNAL_ae6ba536_4_k_cu_960a3d2d_310964cuda3std3__419piecewise_constructE,(_ZN40_INTERNAL_ae6ba536_4_k_cu_960a3d2d_310964cuda3std3__45__cpo4cendE - _ZN40_INTERNAL_ae6ba536_4_k_cu_960a3d2d_310964cuda3std3__419piecewise_constructE)
_ZN40_INTERNAL_ae6ba536_4_k_cu_960a3d2d_310964cuda3std3__419piecewise_constructE:
	.zero		1
	.type		_ZN40_INTERNAL_ae6ba536_4_k_cu_960a3d2d_310964cuda3std3__45__cpo4cendE,@object
	.size		_ZN40_INTERNAL_ae6ba536_4_k_cu_960a3d2d_310964cuda3std3__45__cpo4cendE,(_ZN40_INTERNAL_ae6ba536_4_k_cu_960a3d2d_310964cuda3std6ranges3__45__cpo4swapE - _ZN40_INTERNAL_ae6ba536_4_k_cu_960a3d2d_310964cuda3std3__45__cpo4cendE)
_ZN40_INTERNAL_ae6ba536_4_k_cu_960a3d2d_310964cuda3std3__45__cpo4cendE:
	.zero		1
	.type		_ZN40_INTERNAL_ae6ba536_4_k_cu_960a3d2d_310964cuda3std6ranges3__45__cpo4swapE,@object
	.size		_ZN40_INTERNAL_ae6ba536_4_k_cu_960a3d2d_310964cuda3std6ranges3__45__cpo4swapE,(.L_8 - _ZN40_INTERNAL_ae6ba536_4_k_cu_960a3d2d_310964cuda3std6ranges3__45__cpo4swapE)
_ZN40_INTERNAL_ae6ba536_4_k_cu_960a3d2d_310964cuda3std6ranges3__45__cpo4swapE:
	.zero		1
.L_8:


//--------------------- .nv.constant0._ZN7cutlass13device_kernelINS_4gemm6kernel13GemmUniversalIN4cute5tupleIJiiiiEEENS1_10collective13CollectiveMmaINS1_34MainloopSm90TmaGmmaWarpSpecializedILi4ENS5_IJNS4_1CILi1EEESB_SB_EEENS1_32KernelTmaWarpSpecializedPingpongEEENS5_IJNSA_ILi64EEESF_SF_EEEaNS5_IJlSB_lEEEaSH_NS4_8TiledMMAINS4_8MMA_AtomIJNS4_4SM904GMMA26MMA_64x64x32_S32S8S8_SS_TNEEEENS4_6LayoutISC_NS5_IJNSA_ILi0EEESP_SP_EEEEENS5_IJNS4_10UnderscoreESS_SS_EEEEENS4_13SM90_TMA_LOADENS4_14ComposedLayoutINS4_7SwizzleILi2ELi4ELi3EEENS4_18smem_ptr_flag_bitsILi8EEENSO_INS5_IJNSA_ILi8EEESF_EEENS5_IJSF_SB_EEEEEEEvNS4_8identityESV_S15_vS16_EENS_8epilogue10collective6detail29Sm90TmaWarpSpecializedAdapterINS19_15DefaultEpilogueIaSH_SH_NS18_6thread17LinearCombinationIaLi1EiiLNS1D_9ScaleType4KindE0ELNS_15FloatRoundStyleE2EaEENS1_15EpilogueDefaultEEEEEvvEEEEvNT_6ParamsE --------------------------
	.section	.nv.constant0._ZN7cutlass13device_kernelINS_4gemm6kernel13GemmUniversalIN4cute5tupleIJiiiiEEENS1_10collective13CollectiveMmaINS1_34MainloopSm90TmaGmmaWarpSpecializedILi4ENS5_IJNS4_1CILi1EEESB_SB_EEENS1_32KernelTmaWarpSpecializedPingpongEEENS5_IJNSA_ILi64EEESF_SF_EEEaNS5_IJlSB_lEEEaSH_NS4_8TiledMMAINS4_8MMA_AtomIJNS4_4SM904GMMA26MMA_64x64x32_S32S8S8_SS_TNEEEENS4_6LayoutISC_NS5_IJNSA_ILi0EEESP_SP_EEEEENS5_IJNS4_10UnderscoreESS_SS_EEEEENS4_13SM90_TMA_LOADENS4_14ComposedLayoutINS4_7SwizzleILi2ELi4ELi3EEENS4_18smem_ptr_flag_bitsILi8EEENSO_INS5_IJNSA_ILi8EEESF_EEENS5_IJSF_SB_EEEEEEEvNS4_8identityESV_S15_vS16_EENS_8epilogue10collective6detail29Sm90TmaWarpSpecializedAdapterINS19_15DefaultEpilogueIaSH_SH_NS18_6thread17LinearCombinationIaLi1EiiLNS1D_9ScaleType4KindE0ELNS_15FloatRoundStyleE2EaEENS1_15EpilogueDefaultEEEEEvvEEEEvNT_6ParamsE,"a",@progbits
	.sectionflags	@""
	.align	4
.nv.constant0._ZN7cutlass13device_kernelINS_4gemm6kernel13GemmUniversalIN4cute5tupleIJiiiiEEENS1_10collective13CollectiveMmaINS1_34MainloopSm90TmaGmmaWarpSpecializedILi4ENS5_IJNS4_1CILi1EEESB_SB_EEENS1_32KernelTmaWarpSpecializedPingpongEEENS5_IJNSA_ILi64EEESF_SF_EEEaNS5_IJlSB_lEEEaSH_NS4_8TiledMMAINS4_8MMA_AtomIJNS4_4SM904GMMA26MMA_64x64x32_S32S8S8_SS_TNEEEENS4_6LayoutISC_NS5_IJNSA_ILi0EEESP_SP_EEEEENS5_IJNS4_10UnderscoreESS_SS_EEEEENS4_13SM90_TMA_LOADENS4_14ComposedLayoutINS4_7SwizzleILi2ELi4ELi3EEENS4_18smem_ptr_flag_bitsILi8EEENSO_INS5_IJNSA_ILi8EEESF_EEENS5_IJSF_SB_EEEEEEEvNS4_8identityESV_S15_vS16_EENS_8epilogue10collective6detail29Sm90TmaWarpSpecializedAdapterINS19_15DefaultEpilogueIaSH_SH_NS18_6thread17LinearCombinationIaLi1EiiLNS1D_9ScaleType4KindE0ELNS_15FloatRoundStyleE2EaEENS1_15EpilogueDefaultEEEEEvvEEEEvNT_6ParamsE:
	.zero		1664


//--------------------- SYMBOLS --------------------------

	.type		.nv.reservedSmem.offset0,@object
	.size		.nv.reservedSmem.offset0,0x4
	.type		__assertfail,@function
